// auto-generated by cutlass_sweep.gemm — config: {"arch": "sm_100", "cluster_m": 2, "cluster_n": 1, "dtype": "fp16", "dtype_b": "fp16", "layout": "nt", "stages": 0, "tile_k": 64, "tile_m": 64, "tile_n": 64}
#include "cutlass/cutlass.h"
#include "cutlass/gemm/collective/collective_builder.hpp"
#include "cutlass/gemm/device/gemm_universal_adapter.h"
#include "cutlass/gemm/kernel/gemm_universal.hpp"
#include "cutlass/epilogue/collective/collective_builder.hpp"

using ElemA = cutlass::half_t;
using ElemB = cutlass::half_t;
using ElemCD = cutlass::half_t;
using Acc  = float;
using TileShape    = cute::Shape<cute::_64, cute::_64, cute::_64>;
using ClusterShape = cute::Shape<cute::_2, cute::_1, cute::_1>;

using CollectiveEpilogue = typename cutlass::epilogue::collective::CollectiveBuilder<
    cutlass::arch::Sm100, cutlass::arch::OpClassTensorOp,
    TileShape, ClusterShape,
    cutlass::epilogue::collective::EpilogueTileAuto,
    Acc, Acc,
    ElemCD, cutlass::layout::RowMajor, 128 / cutlass::sizeof_bits<ElemCD>::value,
    ElemCD, cutlass::layout::RowMajor, 128 / cutlass::sizeof_bits<ElemCD>::value,
    cutlass::epilogue::collective::EpilogueScheduleAuto
  >::CollectiveOp;

using CollectiveMainloop = typename cutlass::gemm::collective::CollectiveBuilder<
    cutlass::arch::Sm100, cutlass::arch::OpClassTensorOp,
    ElemA, cutlass::layout::RowMajor, 128 / cutlass::sizeof_bits<ElemA>::value,
    ElemB, cutlass::layout::ColumnMajor, 128 / cutlass::sizeof_bits<ElemB>::value,
    Acc,
    TileShape, ClusterShape,
    cutlass::gemm::collective::StageCountAutoCarveout<static_cast<int>(sizeof(typename CollectiveEpilogue::SharedStorage))>,
    cutlass::gemm::collective::KernelScheduleAuto
  >::CollectiveOp;

using GemmKernel = cutlass::gemm::kernel::GemmUniversal<
    cute::Shape<int,int,int,int>,
    CollectiveMainloop,
    CollectiveEpilogue
>;
using Gemm = cutlass::gemm::device::GemmUniversalAdapter<GemmKernel>;

// Force the device kernel symbol into the cubin without needing a host main.
auto* _anchor = &cutlass::device_kernel<GemmKernel>;


// ===== COMPILED SASS (sm_100a) =====

	.target	sm_100a

	.elftype	@"ET_EXEC"


//--------------------- .note.nv.tkinfo           --------------------------
	.section	.note.nv.tkinfo,"",@"SHT_NOTE"
	.sectionflags	@"SHF_NOTE_NV_TKINFO"
	.tkinfo
        /*0018*/ 	.word	0x00000002
        /*0030*/ 	.string	""
        /*0030*/ 	.string	"ptxas"
        /*0030*/ 	.string	"Cuda compilation tools, release 13.0, V13.0.88"
        /*0030*/ 	.string	"Build cuda_13.0.r13.0/compiler.36424714_0"
        /*0030*/ 	.string	"-arch sm_100a -m 64 "



//--------------------- .note.nv.cuinfo           --------------------------
	.section	.note.nv.cuinfo,"",@"SHT_NOTE"
	.sectionflags	@"SHF_NOTE_NV_CUINFO"
        /*0018*/ 	.short	0x0002
        /*001a*/ 	.short	0x0064
        /*001c*/ 	.short	0x0082
	.zero		2


//--------------------- .nv.info                  --------------------------
	.section	.nv.info,"",@"SHT_CUDA_INFO"
	.align	4


	//----- nvinfo : EIATTR_REGCOUNT
	.align		4
        /*0000*/ 	.byte	0x04, 0x2f
        /*0002*/ 	.short	(.L_19 - .L_18)
	.align		4
.L_18:
        /*0004*/ 	.word	index@(_ZN7cutlass13device_kernelINS_4gemm6kernel13GemmUniversalIN4cute5tupleIJiiiiEEENS1_10collective13CollectiveMmaINS1_35MainloopSm100TmaUmmaWarpSpecializedILi13ELi2ELi4ENS5_IJNS4_1CILi2EEENSA_ILi1EEESC_EEEEENS5_IJNSA_ILi64EEESF_SF_EEENS_6half_tENS5_IJlSC_lEEESH_SI_NS4_8TiledMMAINS4_8MMA_AtomIJNS4_20SM100_MMA_F16BF16_SSISH_SH_fLi64ELi64ELNS4_4UMMA5MajorE0ELSN_0ELNSM_7ScaleInE0ELSO_0EEEEEENS4_6LayoutINS5_IJSC_SC_SC_EEENS5_IJNSA_ILi0EEEST_ST_EEEEENS5_IJNS4_10UnderscoreESW_SW_EEEEENS4_13SM90_TMA_LOADENS4_14ComposedLayoutINS4_7SwizzleILi3ELi4ELi3EEENS4_18smem_ptr_flag_bitsILi16EEENSR_INS5_IJNSA_ILi8EEESF_EEENS5_IJSF_SC_EEEEEEEvNS4_8identityENS4_23SM90_TMA_LOAD_MULTICASTES19_vS1A_EENS_8epilogue10collective18CollectiveEpilogueINS1D_23Sm100TmaWarpSpecializedILi3ELi2ELi16ELb1ELb0EEEJSG_NS5_IJNSR_ISF_SC_EENSR_INSA_ILi32EEESC_EEEEESH_SI_SH_SI_NS1D_6fusion15FusionCallbacksIS1H_NS1M_17LinearCombinationISH_fSH_fLNS_15FloatRoundStyleE2EEESG_S1L_JEEENS4_5SM1004TMEM4LOAD26SM100_TMEM_LOAD_16dp256b4xESZ_NS10_INS11_ILi2ELi4ELi3EEES14_NSR_INS5_IJS15_S1J_EEENS5_IJS1J_SC_EEEEEEENS4_17SM75_U32x4_LDSM_NENS4_14SM90_TMA_STOREES20_NS4_17SM90_U32x4_STSM_NENS4_39AutoVectorizingCopyWithAssumedAlignmentILi128EEEEEEvvEEEEvNT_6ParamsE)
        /*0008*/ 	.word	0x00000045


	//----- nvinfo : EIATTR_FRAME_SIZE
	.align		4
.L_19:
        /*000c*/ 	.byte	0x04, 0x11
        /*000e*/ 	.short	(.L_21 - .L_20)
	.align		4
.L_20:
        /*0010*/ 	.word	index@($__internal_2_$__cuda_sm10x_tcgen05_guardrail_trap_unallocated_columns_being_dealloced)
        /*0014*/ 	.word	0x00000000


	//----- nvinfo : EIATTR_FRAME_SIZE
	.align		4
.L_21:
        /*0018*/ 	.byte	0x04, 0x11
        /*001a*/ 	.short	(.L_23 - .L_22)
	.align		4
.L_22:
        /*001c*/ 	.word	index@($__internal_1_$__cuda_sm10x_tcgen05_guardrail_trap_phase_invalid_during_alloc)
        /*0020*/ 	.word	0x00000000


	//----- nvinfo : EIATTR_FRAME_SIZE
	.align		4
.L_23:
        /*0024*/ 	.byte	0x04, 0x11
        /*0026*/ 	.short	(.L_25 - .L_24)
	.align		4
.L_24:
        /*0028*/ 	.word	index@($__internal_0_$__cuda_sm10x_tcgen05_guardrail_trap_col_being_dealloced_not_returned_by_alloc)
        /*002c*/ 	.word	0x00000000


	//----- nvinfo : EIATTR_FRAME_SIZE
	.align		4
.L_25:
        /*0030*/ 	.byte	0x04, 0x11
        /*0032*/ 	.short	(.L_27 - .L_26)
	.align		4
.L_26:
        /*0034*/ 	.word	index@(_ZN7cutlass13device_kernelINS_4gemm6kernel13GemmUniversalIN4cute5tupleIJiiiiEEENS1_10collective13CollectiveMmaINS1_35MainloopSm100TmaUmmaWarpSpecializedILi13ELi2ELi4ENS5_IJNS4_1CILi2EEENSA_ILi1EEESC_EEEEENS5_IJNSA_ILi64EEESF_SF_EEENS_6half_tENS5_IJlSC_lEEESH_SI_NS4_8TiledMMAINS4_8MMA_AtomIJNS4_20SM100_MMA_F16BF16_SSISH_SH_fLi64ELi64ELNS4_4UMMA5MajorE0ELSN_0ELNSM_7ScaleInE0ELSO_0EEEEEENS4_6LayoutINS5_IJSC_SC_SC_EEENS5_IJNSA_ILi0EEEST_ST_EEEEENS5_IJNS4_10UnderscoreESW_SW_EEEEENS4_13SM90_TMA_LOADENS4_14ComposedLayoutINS4_7SwizzleILi3ELi4ELi3EEENS4_18smem_ptr_flag_bitsILi16EEENSR_INS5_IJNSA_ILi8EEESF_EEENS5_IJSF_SC_EEEEEEEvNS4_8identityENS4_23SM90_TMA_LOAD_MULTICASTES19_vS1A_EENS_8epilogue10collective18CollectiveEpilogueINS1D_23Sm100TmaWarpSpecializedILi3ELi2ELi16ELb1ELb0EEEJSG_NS5_IJNSR_ISF_SC_EENSR_INSA_ILi32EEESC_EEEEESH_SI_SH_SI_NS1D_6fusion15FusionCallbacksIS1H_NS1M_17LinearCombinationISH_fSH_fLNS_15FloatRoundStyleE2EEESG_S1L_JEEENS4_5SM1004TMEM4LOAD26SM100_TMEM_LOAD_16dp256b4xESZ_NS10_INS11_ILi2ELi4ELi3EEES14_NSR_INS5_IJS15_S1J_EEENS5_IJS1J_SC_EEEEEEENS4_17SM75_U32x4_LDSM_NENS4_14SM90_TMA_STOREES20_NS4_17SM90_U32x4_STSM_NENS4_39AutoVectorizingCopyWithAssumedAlignmentILi128EEEEEEvvEEEEvNT_6ParamsE)
        /*0038*/ 	.word	0x00000000


	//----- nvinfo : EIATTR_MIN_STACK_SIZE
	.align		4
.L_27:
        /*003c*/ 	.byte	0x04, 0x12
        /*003e*/ 	.short	(.L_29 - .L_28)
	.align		4
.L_28:
        /*0040*/ 	.word	index@(_ZN7cutlass13device_kernelINS_4gemm6kernel13GemmUniversalIN4cute5tupleIJiiiiEEENS1_10collective13CollectiveMmaINS1_35MainloopSm100TmaUmmaWarpSpecializedILi13ELi2ELi4ENS5_IJNS4_1CILi2EEENSA_ILi1EEESC_EEEEENS5_IJNSA_ILi64EEESF_SF_EEENS_6half_tENS5_IJlSC_lEEESH_SI_NS4_8TiledMMAINS4_8MMA_AtomIJNS4_20SM100_MMA_F16BF16_SSISH_SH_fLi64ELi64ELNS4_4UMMA5MajorE0ELSN_0ELNSM_7ScaleInE0ELSO_0EEEEEENS4_6LayoutINS5_IJSC_SC_SC_EEENS5_IJNSA_ILi0EEEST_ST_EEEEENS5_IJNS4_10UnderscoreESW_SW_EEEEENS4_13SM90_TMA_LOADENS4_14ComposedLayoutINS4_7SwizzleILi3ELi4ELi3EEENS4_18smem_ptr_flag_bitsILi16EEENSR_INS5_IJNSA_ILi8EEESF_EEENS5_IJSF_SC_EEEEEEEvNS4_8identityENS4_23SM90_TMA_LOAD_MULTICASTES19_vS1A_EENS_8epilogue10collective18CollectiveEpilogueINS1D_23Sm100TmaWarpSpecializedILi3ELi2ELi16ELb1ELb0EEEJSG_NS5_IJNSR_ISF_SC_EENSR_INSA_ILi32EEESC_EEEEESH_SI_SH_SI_NS1D_6fusion15FusionCallbacksIS1H_NS1M_17LinearCombinationISH_fSH_fLNS_15FloatRoundStyleE2EEESG_S1L_JEEENS4_5SM1004TMEM4LOAD26SM100_TMEM_LOAD_16dp256b4xESZ_NS10_INS11_ILi2ELi4ELi3EEES14_NSR_INS5_IJS15_S1J_EEENS5_IJS1J_SC_EEEEEEENS4_17SM75_U32x4_LDSM_NENS4_14SM90_TMA_STOREES20_NS4_17SM90_U32x4_STSM_NENS4_39AutoVectorizingCopyWithAssumedAlignmentILi128EEEEEEvvEEEEvNT_6ParamsE)
        /*0044*/ 	.word	0x00000000
.L_29:


//--------------------- .nv.compat                --------------------------
	.section	.nv.compat,"",@"SHT_CUDA_COMPAT_INFO"
	.align	4
        /*0000*/ 	.byte	0x02, 0x09, 0x01, 0x00, 0x02, 0x02, 0x02, 0x00, 0x02, 0x05, 0x05, 0x00, 0x03, 0x07, 0x01, 0x01
        /*0010*/ 	.byte	0x02, 0x03, 0x01, 0x00, 0x02, 0x06, 0x01, 0x00, 0x04, 0x0b, 0x08, 0x00, 0x09, 0x00, 0x00, 0x00
        /*0020*/ 	.byte	0x00, 0x00, 0x00, 0x00


//--------------------- .nv.info._ZN7cutlass13device_kernelINS_4gemm6kernel13GemmUniversalIN4cute5tupleIJiiiiEEENS1_10collective13CollectiveMmaINS1_35MainloopSm100TmaUmmaWarpSpecializedILi13ELi2ELi4ENS5_IJNS4_1CILi2EEENSA_ILi1EEESC_EEEEENS5_IJNSA_ILi64EEESF_SF_EEENS_6half_tENS5_IJlSC_lEEESH_SI_NS4_8TiledMMAINS4_8MMA_AtomIJNS4_20SM100_MMA_F16BF16_SSISH_SH_fLi64ELi64ELNS4_4UMMA5MajorE0ELSN_0ELNSM_7ScaleInE0ELSO_0EEEEEENS4_6LayoutINS5_IJSC_SC_SC_EEENS5_IJNSA_ILi0EEEST_ST_EEEEENS5_IJNS4_10UnderscoreESW_SW_EEEEENS4_13SM90_TMA_LOADENS4_14ComposedLayoutINS4_7SwizzleILi3ELi4ELi3EEENS4_18smem_ptr_flag_bitsILi16EEENSR_INS5_IJNSA_ILi8EEESF_EEENS5_IJSF_SC_EEEEEEEvNS4_8identityENS4_23SM90_TMA_LOAD_MULTICASTES19_vS1A_EENS_8epilogue10collective18CollectiveEpilogueINS1D_23Sm100TmaWarpSpecializedILi3ELi2ELi16ELb1ELb0EEEJSG_NS5_IJNSR_ISF_SC_EENSR_INSA_ILi32EEESC_EEEEESH_SI_SH_SI_NS1D_6fusion15FusionCallbacksIS1H_NS1M_17LinearCombinationISH_fSH_fLNS_15FloatRoundStyleE2EEESG_S1L_JEEENS4_5SM1004TMEM4LOAD26SM100_TMEM_LOAD_16dp256b4xESZ_NS10_INS11_ILi2ELi4ELi3EEES14_NSR_INS5_IJS15_S1J_EEENS5_IJS1J_SC_EEEEEEENS4_17SM75_U32x4_LDSM_NENS4_14SM90_TMA_STOREES20_NS4_17SM90_U32x4_STSM_NENS4_39AutoVectorizingCopyWithAssumedAlignmentILi128EEEEEEvvEEEEvNT_6ParamsE --------------------------
	.section	.nv.info._ZN7cutlass13device_kernelINS_4gemm6kernel13GemmUniversalIN4cute5tupleIJiiiiEEENS1_10collective13CollectiveMmaINS1_35MainloopSm100TmaUmmaWarpSpecializedILi13ELi2ELi4ENS5_IJNS4_1CILi2EEENSA_ILi1EEESC_EEEEENS5_IJNSA_ILi64EEESF_SF_EEENS_6half_tENS5_IJlSC_lEEESH_SI_NS4_8TiledMMAINS4_8MMA_AtomIJNS4_20SM100_MMA_F16BF16_SSISH_SH_fLi64ELi64ELNS4_4UMMA5MajorE0ELSN_0ELNSM_7ScaleInE0ELSO_0EEEEEENS4_6LayoutINS5_IJSC_SC_SC_EEENS5_IJNSA_ILi0EEEST_ST_EEEEENS5_IJNS4_10UnderscoreESW_SW_EEEEENS4_13SM90_TMA_LOADENS4_14ComposedLayoutINS4_7SwizzleILi3ELi4ELi3EEENS4_18smem_ptr_flag_bitsILi16EEENSR_INS5_IJNSA_ILi8EEESF_EEENS5_IJSF_SC_EEEEEEEvNS4_8identityENS4_23SM90_TMA_LOAD_MULTICASTES19_vS1A_EENS_8epilogue10collective18CollectiveEpilogueINS1D_23Sm100TmaWarpSpecializedILi3ELi2ELi16ELb1ELb0EEEJSG_NS5_IJNSR_ISF_SC_EENSR_INSA_ILi32EEESC_EEEEESH_SI_SH_SI_NS1D_6fusion15FusionCallbacksIS1H_NS1M_17LinearCombinationISH_fSH_fLNS_15FloatRoundStyleE2EEESG_S1L_JEEENS4_5SM1004TMEM4LOAD26SM100_TMEM_LOAD_16dp256b4xESZ_NS10_INS11_ILi2ELi4ELi3EEES14_NSR_INS5_IJS15_S1J_EEENS5_IJS1J_SC_EEEEEEENS4_17SM75_U32x4_LDSM_NENS4_14SM90_TMA_STOREES20_NS4_17SM90_U32x4_STSM_NENS4_39AutoVectorizingCopyWithAssumedAlignmentILi128EEEEEEvvEEEEvNT_6ParamsE,"",@"SHT_CUDA_INFO"
	.sectionflags	@""
	.align	4


	//----- nvinfo : EIATTR_CUDA_API_VERSION
	.align		4
        /*0000*/ 	.byte	0x04, 0x37
        /*0002*/ 	.short	(.L_31 - .L_30)
.L_30:
        /*0004*/ 	.word	0x00000082


	//----- nvinfo : EIATTR_KPARAM_INFO
	.align		4
.L_31:
        /*0008*/ 	.byte	0x04, 0x17
        /*000a*/ 	.short	(.L_33 - .L_32)
.L_32:
        /*000c*/ 	.word	0x00000000
        /*0010*/ 	.short	0x0000
        /*0012*/ 	.short	0x0000
        /*0014*/ 	.byte	0x00, 0xf0, 0x01, 0x20


	//----- nvinfo : EIATTR_AT_ENTRY_FRAGMENTS
	.align		4
.L_33:
        /*0018*/ 	.byte	0x04, 0x4f
        /*001a*/ 	.short	(.L_35 - .L_34)


	//   ....[0]....
.L_34:
        /*001c*/ 	.word	0x00000006


	//----- nvinfo : EIATTR_RESERVED_SMEM_USED
	.align		4
.L_35:
        /*0020*/ 	.byte	0x01, 0x41
	.zero		2


	//----- nvinfo : EIATTR_SPARSE_MMA_MASK
	.align		4
        /*0024*/ 	.byte	0x03, 0x50
        /*0026*/ 	.short	0x0000


	//----- nvinfo : EIATTR_TCGEN05_1CTA_USED
	.align		4
        /*0028*/ 	.byte	0x01, 0x51
	.zero		2


	//----- nvinfo : EIATTR_MAXREG_COUNT
	.align		4
        /*002c*/ 	.byte	0x03, 0x1b
        /*002e*/ 	.short	0x00ff


	//----- nvinfo : EIATTR_NUM_BARRIERS
	.align		4
        /*0030*/ 	.byte	0x02, 0x4c
        /*0032*/ 	.byte	0x07
	.zero		1


	//----- nvinfo : EIATTR_EXTERNS
	.align		4
        /*0034*/ 	.byte	0x04, 0x0f
        /*0036*/ 	.short	(.L_37 - .L_36)


	//   ....[0]....
	.align		4
.L_36:
        /*0038*/ 	.word	index@(__assertfail)


	//----- nvinfo : EIATTR_MERCURY_ISA_VERSION
	.align		4
.L_37:
        /*003c*/ 	.byte	0x03, 0x5f
        /*003e*/ 	.short	0x0101


	//----- nvinfo : EIATTR_INT_WARP_WIDE_INSTR_OFFSETS
	.align		4
        /*0040*/ 	.byte	0x04, 0x31
        /*0042*/ 	.short	(.L_39 - .L_38)


	//   ....[0]....
.L_38:
        /*0044*/ 	.word	0x00004320


	//   ....[1]....
        /*0048*/ 	.word	0x00004350


	//   ....[2]....
        /*004c*/ 	.word	0x00004370


	//   ....[3]....
        /*0050*/ 	.word	0x00004ef0


	//   ....[4]....
        /*0054*/ 	.word	0x00005010


	//   ....[5]....
        /*0058*/ 	.word	0x00005160


	//   ....[6]....
        /*005c*/ 	.word	0x00005280


	//----- nvinfo : EIATTR_COOP_GROUP_MASK_REGIDS
	.align		4
.L_39:
        /*0060*/ 	.byte	0x04, 0x29
        /*0062*/ 	.short	(.L_41 - .L_40)


	//   ....[0]....
.L_40:
        /*0064*/ 	.word	0xffffffff


	//   ....[1]....
        /*0068*/ 	.word	0xffffffff


	//   ....[2]....
        /*006c*/ 	.word	0xffffffff


	//   ....[3]....
        /*0070*/ 	.word	0xffffffff


	//   ....[4]....
        /*0074*/ 	.word	0xffffffff


	//   ....[5]....
        /*0078*/ 	.word	0xffffffff


	//   ....[6]....
        /*007c*/ 	.word	0xffffffff


	//   ....[7]....
        /*0080*/ 	.word	0xffffffff


	//   ....[8]....
        /*0084*/ 	.word	0xffffffff


	//   ....[9]....
        /*0088*/ 	.word	0xffffffff


	//   ....[10]....
        /*008c*/ 	.word	0xffffffff


	//   ....[11]....
        /*0090*/ 	.word	0xffffffff


	//   ....[12]....
        /*0094*/ 	.word	0xffffffff


	//   ....[13]....
        /*0098*/ 	.word	0xffffffff


	//----- nvinfo : EIATTR_COOP_GROUP_INSTR_OFFSETS
	.align		4
.L_41:
        /*009c*/ 	.byte	0x04, 0x28
        /*009e*/ 	.short	(.L_43 - .L_42)


	//   ....[0]....
.L_42:
        /*00a0*/ 	.word	0x00000080


	//   ....[1]....
        /*00a4*/ 	.word	0x000004f0


	//   ....[2]....
        /*00a8*/ 	.word	0x000007d0


	//   ....[3]....
        /*00ac*/ 	.word	0x00000950


	//   ....[4]....
        /*00b0*/ 	.word	0x00000a50


	//   ....[5]....
        /*00b4*/ 	.word	0x00000bc0


	//   ....[6]....
        /*00b8*/ 	.word	0x00000d60


	//   ....[7]....
        /*00bc*/ 	.word	0x00000f20


	//   ....[8]....
        /*00c0*/ 	.word	0x00002140


	//   ....[9]....
        /*00c4*/ 	.word	0x00003510


	//   ....[10]....
        /*00c8*/ 	.word	0x00003720


	//   ....[11]....
        /*00cc*/ 	.word	0x00003750


	//   ....[12]....
        /*00d0*/ 	.word	0x00004200


	//   ....[13]....
        /*00d4*/ 	.word	0x00004430


	//----- nvinfo : EIATTR_VRC_CTA_INIT_COUNT
	.align		4
.L_43:
        /*00d8*/ 	.byte	0x02, 0x4a
        /*00da*/ 	.byte	0x80
	.zero		1


	//----- nvinfo : EIATTR_SYSCALL_OFFSETS
	.align		4
        /*00dc*/ 	.byte	0x04, 0x46
        /*00de*/ 	.short	(.L_45 - .L_44)


	//   ....[0]....
.L_44:
        /*00e0*/ 	.word	0x00005fa0


	//   ....[1]....
        /*00e4*/ 	.word	0x00006090


	//   ....[2]....
        /*00e8*/ 	.word	0x000068d0


	//   ....[3]....
        /*00ec*/ 	.word	0x00007220


	//----- nvinfo : EIATTR_MBARRIER_INSTR_OFFSETS
	.align		4
.L_45:
        /*00f0*/ 	.byte	0x04, 0x39
        /*00f2*/ 	.short	(.L_47 - .L_46)


	//   ....[0]....
.L_46:
        /*00f4*/ 	.word	0x00000610
        /*00f8*/ 	.word	0x000000ff
        /*00fc*/ 	.word	0x00000000
        /*0100*/ 	.short	0x0100
        /*0102*/ 	.byte	0x04
	.zero		1


	//   ....[1]....
        /*0104*/ 	.word	0x00000620
        /*0108*/ 	.word	0x000000ff
        /*010c*/ 	.word	0x00000068
        /*0110*/ 	.short	0x0100
        /*0112*/ 	.byte	0x04
	.zero		1


	//   ....[2]....
        /*0114*/ 	.word	0x00000630
        /*0118*/ 	.word	0x000000ff
        /*011c*/ 	.word	0x00000008
        /*0120*/ 	.short	0x0100
        /*0122*/ 	.byte	0x04
	.zero		1


	//   ....[3]....
        /*0124*/ 	.word	0x00000640
        /*0128*/ 	.word	0x000000ff
        /*012c*/ 	.word	0x00000070
        /*0130*/ 	.short	0x0100
        /*0132*/ 	.byte	0x04
	.zero		1


	//   ....[4]....
        /*0134*/ 	.word	0x00000650
        /*0138*/ 	.word	0x000000ff
        /*013c*/ 	.word	0x00000010
        /*0140*/ 	.short	0x0100
        /*0142*/ 	.byte	0x04
	.zero		1


	//   ....[5]....
        /*0144*/ 	.word	0x00000660
        /*0148*/ 	.word	0x000000ff
        /*014c*/ 	.word	0x00000078
        /*0150*/ 	.short	0x0100
        /*0152*/ 	.byte	0x04
	.zero		1


	//   ....[6]....
        /*0154*/ 	.word	0x00000670
        /*0158*/ 	.word	0x000000ff
        /*015c*/ 	.word	0x00000018
        /*0160*/ 	.short	0x0100
        /*0162*/ 	.byte	0x04
	.zero		1


	//   ....[7]....
        /*0164*/ 	.word	0x00000680
        /*0168*/ 	.word	0x000000ff
        /*016c*/ 	.word	0x00000080
        /*0170*/ 	.short	0x0100
        /*0172*/ 	.byte	0x04
	.zero		1


	//   ....[8]....
        /*0174*/ 	.word	0x00000690
        /*0178*/ 	.word	0x000000ff
        /*017c*/ 	.word	0x00000020
        /*0180*/ 	.short	0x0100
        /*0182*/ 	.byte	0x04
	.zero		1


	//   ....[9]....
        /*0184*/ 	.word	0x000006a0
        /*0188*/ 	.word	0x000000ff
        /*018c*/ 	.word	0x00000088
        /*0190*/ 	.short	0x0100
        /*0192*/ 	.byte	0x04
	.zero		1


	//   ....[10]....
        /*0194*/ 	.word	0x000006b0
        /*0198*/ 	.word	0x000000ff
        /*019c*/ 	.word	0x00000028
        /*01a0*/ 	.short	0x0100
        /*01a2*/ 	.byte	0x04
	.zero		1


	//   ....[11]....
        /*01a4*/ 	.word	0x000006c0
        /*01a8*/ 	.word	0x000000ff
        /*01ac*/ 	.word	0x00000090
        /*01b0*/ 	.short	0x0100
        /*01b2*/ 	.byte	0x04
	.zero		1


	//   ....[12]....
        /*01b4*/ 	.word	0x000006d0
        /*01b8*/ 	.word	0x000000ff
        /*01bc*/ 	.word	0x00000030
        /*01c0*/ 	.short	0x0100
        /*01c2*/ 	.byte	0x04
	.zero		1


	//   ....[13]....
        /*01c4*/ 	.word	0x000006e0
        /*01c8*/ 	.word	0x000000ff
        /*01cc*/ 	.word	0x00000098
        /*01d0*/ 	.short	0x0100
        /*01d2*/ 	.byte	0x04
	.zero		1


	//   ....[14]....
        /*01d4*/ 	.word	0x000006f0
        /*01d8*/ 	.word	0x000000ff
        /*01dc*/ 	.word	0x00000038
        /*01e0*/ 	.short	0x0100
        /*01e2*/ 	.byte	0x04
	.zero		1


	//   ....[15]....
        /*01e4*/ 	.word	0x00000700
        /*01e8*/ 	.word	0x000000ff
        /*01ec*/ 	.word	0x000000a0
        /*01f0*/ 	.short	0x0100
        /*01f2*/ 	.byte	0x04
	.zero		1


	//   ....[16]....
        /*01f4*/ 	.word	0x00000710
        /*01f8*/ 	.word	0x000000ff
        /*01fc*/ 	.word	0x00000040
        /*0200*/ 	.short	0x0100
        /*0202*/ 	.byte	0x04
	.zero		1


	//   ....[17]....
        /*0204*/ 	.word	0x00000720
        /*0208*/ 	.word	0x000000ff
        /*020c*/ 	.word	0x000000a8
        /*0210*/ 	.short	0x0100
        /*0212*/ 	.byte	0x04
	.zero		1


	//   ....[18]....
        /*0214*/ 	.word	0x00000730
        /*0218*/ 	.word	0x000000ff
        /*021c*/ 	.word	0x00000048
        /*0220*/ 	.short	0x0100
        /*0222*/ 	.byte	0x04
	.zero		1


	//   ....[19]....
        /*0224*/ 	.word	0x00000740
        /*0228*/ 	.word	0x000000ff
        /*022c*/ 	.word	0x000000b0
        /*0230*/ 	.short	0x0100
        /*0232*/ 	.byte	0x04
	.zero		1


	//   ....[20]....
        /*0234*/ 	.word	0x00000750
        /*0238*/ 	.word	0x000000ff
        /*023c*/ 	.word	0x00000050
        /*0240*/ 	.short	0x0100
        /*0242*/ 	.byte	0x04
	.zero		1


	//   ....[21]....
        /*0244*/ 	.word	0x00000760
        /*0248*/ 	.word	0x000000ff
        /*024c*/ 	.word	0x000000b8
        /*0250*/ 	.short	0x0100
        /*0252*/ 	.byte	0x04
	.zero		1


	//   ....[22]....
        /*0254*/ 	.word	0x00000770
        /*0258*/ 	.word	0x000000ff
        /*025c*/ 	.word	0x00000058
        /*0260*/ 	.short	0x0100
        /*0262*/ 	.byte	0x04
	.zero		1


	//   ....[23]....
        /*0264*/ 	.word	0x00000780
        /*0268*/ 	.word	0x000000ff
        /*026c*/ 	.word	0x000000c0
        /*0270*/ 	.short	0x0100
        /*0272*/ 	.byte	0x04
	.zero		1


	//   ....[24]....
        /*0274*/ 	.word	0x00000790
        /*0278*/ 	.word	0x000000ff
        /*027c*/ 	.word	0x00000060
        /*0280*/ 	.short	0x0100
        /*0282*/ 	.byte	0x04
	.zero		1


	//   ....[25]....
        /*0284*/ 	.word	0x000007a0
        /*0288*/ 	.word	0x000000ff
        /*028c*/ 	.word	0x000000c8
        /*0290*/ 	.short	0x0100
        /*0292*/ 	.byte	0x04
	.zero		1


	//   ....[26]....
        /*0294*/ 	.word	0x000008e0
        /*0298*/ 	.word	0x000000ff
        /*029c*/ 	.word	0x000000d0
        /*02a0*/ 	.short	0x0100
        /*02a2*/ 	.byte	0x04
	.zero		1


	//   ....[27]....
        /*02a4*/ 	.word	0x000008f0
        /*02a8*/ 	.word	0x000000ff
        /*02ac*/ 	.word	0x000000e8
        /*02b0*/ 	.short	0x0100
        /*02b2*/ 	.byte	0x04
	.zero		1


	//   ....[28]....
        /*02b4*/ 	.word	0x00000900
        /*02b8*/ 	.word	0x000000ff
        /*02bc*/ 	.word	0x000000d8
        /*02c0*/ 	.short	0x0100
        /*02c2*/ 	.byte	0x04
	.zero		1


	//   ....[29]....
        /*02c4*/ 	.word	0x00000910
        /*02c8*/ 	.word	0x000000ff
        /*02cc*/ 	.word	0x000000f0
        /*02d0*/ 	.short	0x0100
        /*02d2*/ 	.byte	0x04
	.zero		1


	//   ....[30]....
        /*02d4*/ 	.word	0x00000920
        /*02d8*/ 	.word	0x000000ff
        /*02dc*/ 	.word	0x000000e0
        /*02e0*/ 	.short	0x0100
        /*02e2*/ 	.byte	0x04
	.zero		1


	//   ....[31]....
        /*02e4*/ 	.word	0x00000930
        /*02e8*/ 	.word	0x000000ff
        /*02ec*/ 	.word	0x000000f8
        /*02f0*/ 	.short	0x0100
        /*02f2*/ 	.byte	0x04
	.zero		1


	//   ....[32]....
        /*02f4*/ 	.word	0x00000a20
        /*02f8*/ 	.word	0x000000ff
        /*02fc*/ 	.word	0x00000100
        /*0300*/ 	.short	0x0100
        /*0302*/ 	.byte	0x06
	.zero		1


	//   ....[33]....
        /*0304*/ 	.word	0x00000a30
        /*0308*/ 	.word	0x000000ff
        /*030c*/ 	.word	0x00000108
        /*0310*/ 	.short	0x0100
        /*0312*/ 	.byte	0x06
	.zero		1


	//   ....[34]....
        /*0314*/ 	.word	0x00000b70
        /*0318*/ 	.word	0x000000ff
        /*031c*/ 	.word	0x00000110
        /*0320*/ 	.short	0x0100
        /*0322*/ 	.byte	0x06
	.zero		1


	//   ....[35]....
        /*0324*/ 	.word	0x00000b80
        /*0328*/ 	.word	0x000000ff
        /*032c*/ 	.word	0x00000120
        /*0330*/ 	.short	0x0100
        /*0332*/ 	.byte	0x06
	.zero		1


	//   ....[36]....
        /*0334*/ 	.word	0x00000b90
        /*0338*/ 	.word	0x000000ff
        /*033c*/ 	.word	0x00000118
        /*0340*/ 	.short	0x0100
        /*0342*/ 	.byte	0x06
	.zero		1


	//   ....[37]....
        /*0344*/ 	.word	0x00000ba0
        /*0348*/ 	.word	0x000000ff
        /*034c*/ 	.word	0x00000128
        /*0350*/ 	.short	0x0100
        /*0352*/ 	.byte	0x06
	.zero		1


	//   ....[38]....
        /*0354*/ 	.word	0x00000cd0
        /*0358*/ 	.word	0x000000ff
        /*035c*/ 	.word	0x00000130
        /*0360*/ 	.short	0x0100
        /*0362*/ 	.byte	0x04
	.zero		1


	//   ....[39]....
        /*0364*/ 	.word	0x00000ce0
        /*0368*/ 	.word	0x000000ff
        /*036c*/ 	.word	0x00000150
        /*0370*/ 	.short	0x0100
        /*0372*/ 	.byte	0x04
	.zero		1


	//   ....[40]....
        /*0374*/ 	.word	0x00000cf0
        /*0378*/ 	.word	0x000000ff
        /*037c*/ 	.word	0x00000138
        /*0380*/ 	.short	0x0100
        /*0382*/ 	.byte	0x04
	.zero		1


	//   ....[41]....
        /*0384*/ 	.word	0x00000d00
        /*0388*/ 	.word	0x000000ff
        /*038c*/ 	.word	0x00000158
        /*0390*/ 	.short	0x0100
        /*0392*/ 	.byte	0x04
	.zero		1


	//   ....[42]....
        /*0394*/ 	.word	0x00000d10
        /*0398*/ 	.word	0x000000ff
        /*039c*/ 	.word	0x00000140
        /*03a0*/ 	.short	0x0100
        /*03a2*/ 	.byte	0x04
	.zero		1


	//   ....[43]....
        /*03a4*/ 	.word	0x00000d20
        /*03a8*/ 	.word	0x000000ff
        /*03ac*/ 	.word	0x00000160
        /*03b0*/ 	.short	0x0100
        /*03b2*/ 	.byte	0x04
	.zero		1


	//   ....[44]....
        /*03b4*/ 	.word	0x00000d30
        /*03b8*/ 	.word	0x000000ff
        /*03bc*/ 	.word	0x00000148
        /*03c0*/ 	.short	0x0100
        /*03c2*/ 	.byte	0x04
	.zero		1


	//   ....[45]....
        /*03c4*/ 	.word	0x00000d40
        /*03c8*/ 	.word	0x000000ff
        /*03cc*/ 	.word	0x00000168
        /*03d0*/ 	.short	0x0100
        /*03d2*/ 	.byte	0x04
	.zero		1


	//   ....[46]....
        /*03d4*/ 	.word	0x00000e30
        /*03d8*/ 	.word	0x000000ff
        /*03dc*/ 	.word	0x00000170
        /*03e0*/ 	.short	0x0100
        /*03e2*/ 	.byte	0x04
	.zero		1


	//   ....[47]....
        /*03e4*/ 	.word	0x00000e40
        /*03e8*/ 	.word	0x000000ff
        /*03ec*/ 	.word	0x00000180
        /*03f0*/ 	.short	0x0100
        /*03f2*/ 	.byte	0x04
	.zero		1


	//   ....[48]....
        /*03f4*/ 	.word	0x00000e50
        /*03f8*/ 	.word	0x000000ff
        /*03fc*/ 	.word	0x00000178
        /*0400*/ 	.short	0x0100
        /*0402*/ 	.byte	0x04
	.zero		1


	//   ....[49]....
        /*0404*/ 	.word	0x00000e60
        /*0408*/ 	.word	0x000000ff
        /*040c*/ 	.word	0x00000188
        /*0410*/ 	.short	0x0100
        /*0412*/ 	.byte	0x04
	.zero		1


	//   ....[50]....
        /*0414*/ 	.word	0x000019a0
        /*0418*/ 	.word	0x00000000
        /*041c*/ 	.word	0x00000180
        /*0420*/ 	.short	0x010a
        /*0422*/ 	.byte	0xff
	.zero		1


	//   ....[51]....
        /*0424*/ 	.word	0x000019d0
        /*0428*/ 	.word	0x00000000
        /*042c*/ 	.word	0x00000170
        /*0430*/ 	.short	0x0101
        /*0432*/ 	.byte	0xff
	.zero		1


	//   ....[52]....
        /*0434*/ 	.word	0x00001aa0
        /*0438*/ 	.word	0x000000ff
        /*043c*/ 	.word	0x00000068
        /*0440*/ 	.short	0x010a
        /*0442*/ 	.byte	0x04
	.zero		1


	//   ....[53]....
        /*0444*/ 	.word	0x00001b20
        /*0448*/ 	.word	0x000000ff
        /*044c*/ 	.word	0x00000068
        /*0450*/ 	.short	0x010a
        /*0452*/ 	.byte	0x21
	.zero		1


	//   ....[54]....
        /*0454*/ 	.word	0x00001cb0
        /*0458*/ 	.word	0x000000ff
        /*045c*/ 	.word	0x00000068
        /*0460*/ 	.short	0x010a
        /*0462*/ 	.byte	0x08
	.zero		1


	//   ....[55]....
        /*0464*/ 	.word	0x00001de0
        /*0468*/ 	.word	0x000000ff
        /*046c*/ 	.word	0x00000108
        /*0470*/ 	.short	0x0101
        /*0472*/ 	.byte	0x06
	.zero		1


	//   ....[56]....
        /*0474*/ 	.word	0x00001e00
        /*0478*/ 	.word	0x000000ff
        /*047c*/ 	.word	0x00000068
        /*0480*/ 	.short	0x010a
        /*0482*/ 	.byte	0x04
	.zero		1


	//   ....[57]....
        /*0484*/ 	.word	0x00001e80
        /*0488*/ 	.word	0x000000ff
        /*048c*/ 	.word	0x00000068
        /*0490*/ 	.short	0x010a
        /*0492*/ 	.byte	0x11
	.zero		1


	//   ....[58]....
        /*0494*/ 	.word	0x00002030
        /*0498*/ 	.word	0x000000ff
        /*049c*/ 	.word	0x00000068
        /*04a0*/ 	.short	0x010a
        /*04a2*/ 	.byte	0x07
	.zero		1


	//   ....[59]....
        /*04a4*/ 	.word	0x00002170
        /*04a8*/ 	.word	0x00000003
        /*04ac*/ 	.word	0x00000110
        /*04b0*/ 	.short	0x010a
        /*04b2*/ 	.byte	0xff
	.zero		1


	//   ....[60]....
        /*04b4*/ 	.word	0x000022c0
        /*04b8*/ 	.word	0x00000000
        /*04bc*/ 	.word	0x00000000
        /*04c0*/ 	.short	0x0101
        /*04c2*/ 	.byte	0xff
	.zero		1


	//   ....[61]....
        /*04c4*/ 	.word	0x00002880
        /*04c8*/ 	.word	0x000000ff
        /*04cc*/ 	.word	0x00000000
        /*04d0*/ 	.short	0x010a
        /*04d2*/ 	.byte	0x04
	.zero		1


	//   ....[62]....
        /*04d4*/ 	.word	0x00002910
        /*04d8*/ 	.word	0x000000ff
        /*04dc*/ 	.word	0x00000000
        /*04e0*/ 	.short	0x010a
        /*04e2*/ 	.byte	0x05
	.zero		1


	//   ....[63]....
        /*04e4*/ 	.word	0x000029a0
        /*04e8*/ 	.word	0x000000ff
        /*04ec*/ 	.word	0x00000000
        /*04f0*/ 	.short	0x010a
        /*04f2*/ 	.byte	0x05
	.zero		1


	//   ....[64]....
        /*04f4*/ 	.word	0x00002a30
        /*04f8*/ 	.word	0x000000ff
        /*04fc*/ 	.word	0x00000000
        /*0500*/ 	.short	0x010a
        /*0502*/ 	.byte	0x05
	.zero		1


	//   ....[65]....
        /*0504*/ 	.word	0x00002ac0
        /*0508*/ 	.word	0x000000ff
        /*050c*/ 	.word	0x00000000
        /*0510*/ 	.short	0x010a
        /*0512*/ 	.byte	0x05
	.zero		1


	//   ....[66]....
        /*0514*/ 	.word	0x00002b50
        /*0518*/ 	.word	0x000000ff
        /*051c*/ 	.word	0x00000000
        /*0520*/ 	.short	0x010a
        /*0522*/ 	.byte	0x05
	.zero		1


	//   ....[67]....
        /*0524*/ 	.word	0x00002be0
        /*0528*/ 	.word	0x000000ff
        /*052c*/ 	.word	0x00000000
        /*0530*/ 	.short	0x010a
        /*0532*/ 	.byte	0x05
	.zero		1


	//   ....[68]....
        /*0534*/ 	.word	0x00002c70
        /*0538*/ 	.word	0x000000ff
        /*053c*/ 	.word	0x00000000
        /*0540*/ 	.short	0x010a
        /*0542*/ 	.byte	0x05
	.zero		1


	//   ....[69]....
        /*0544*/ 	.word	0x00002d00
        /*0548*/ 	.word	0x000000ff
        /*054c*/ 	.word	0x00000000
        /*0550*/ 	.short	0x010a
        /*0552*/ 	.byte	0x05
	.zero		1


	//   ....[70]....
        /*0554*/ 	.word	0x00002d90
        /*0558*/ 	.word	0x000000ff
        /*055c*/ 	.word	0x00000000
        /*0560*/ 	.short	0x010a
        /*0562*/ 	.byte	0x05
	.zero		1


	//   ....[71]....
        /*0564*/ 	.word	0x00002e20
        /*0568*/ 	.word	0x000000ff
        /*056c*/ 	.word	0x00000000
        /*0570*/ 	.short	0x010a
        /*0572*/ 	.byte	0x05
	.zero		1


	//   ....[72]....
        /*0574*/ 	.word	0x00002eb0
        /*0578*/ 	.word	0x000000ff
        /*057c*/ 	.word	0x00000000
        /*0580*/ 	.short	0x010a
        /*0582*/ 	.byte	0x05
	.zero		1


	//   ....[73]....
        /*0584*/ 	.word	0x00002f50
        /*0588*/ 	.word	0x00000000
        /*058c*/ 	.word	0x00000000
        /*0590*/ 	.short	0x010a
        /*0592*/ 	.byte	0xff
	.zero		1


	//   ....[74]....
        /*0594*/ 	.word	0x00003070
        /*0598*/ 	.word	0x00000002
        /*059c*/ 	.word	0x00000170
        /*05a0*/ 	.short	0x010a
        /*05a2*/ 	.byte	0xff
	.zero		1


	//   ....[75]....
        /*05a4*/ 	.word	0x000030e0
        /*05a8*/ 	.word	0x00000002
        /*05ac*/ 	.word	0x00000000
        /*05b0*/ 	.short	0x0101
        /*05b2*/ 	.byte	0xff
	.zero		1


	//   ....[76]....
        /*05b4*/ 	.word	0x00003100
        /*05b8*/ 	.word	0x000000ff
        /*05bc*/ 	.word	0x00000120
        /*05c0*/ 	.short	0x010a
        /*05c2*/ 	.byte	0x04
	.zero		1


	//   ....[77]....
        /*05c4*/ 	.word	0x00003220
        /*05c8*/ 	.word	0x00000002
        /*05cc*/ 	.word	0x00000110
        /*05d0*/ 	.short	0x010a
        /*05d2*/ 	.byte	0xff
	.zero		1


	//   ....[78]....
        /*05d4*/ 	.word	0x00003320
        /*05d8*/ 	.word	0x00000002
        /*05dc*/ 	.word	0x00000000
        /*05e0*/ 	.short	0x0101
        /*05e2*/ 	.byte	0xff
	.zero		1


	//   ....[79]....
        /*05e4*/ 	.word	0x000033b0
        /*05e8*/ 	.word	0x000000ff
        /*05ec*/ 	.word	0x00000120
        /*05f0*/ 	.short	0x0106
        /*05f2*/ 	.byte	0x04
	.zero		1


	//   ....[80]....
        /*05f4*/ 	.word	0x000033d0
        /*05f8*/ 	.word	0x000000ff
        /*05fc*/ 	.word	0x00000120
        /*0600*/ 	.short	0x010a
        /*0602*/ 	.byte	0x04
	.zero		1


	//   ....[81]....
        /*0604*/ 	.word	0x00003460
        /*0608*/ 	.word	0x000000ff
        /*060c*/ 	.word	0x00000120
        /*0610*/ 	.short	0x0106
        /*0612*/ 	.byte	0x07
	.zero		1


	//   ....[82]....
        /*0614*/ 	.word	0x000034a0
        /*0618*/ 	.word	0x00000000
        /*061c*/ 	.word	0x00000120
        /*0620*/ 	.short	0x010a
        /*0622*/ 	.byte	0xff
	.zero		1


	//   ....[83]....
        /*0624*/ 	.word	0x000039f0
        /*0628*/ 	.word	0x00000000
        /*062c*/ 	.word	0x00000110
        /*0630*/ 	.short	0x010a
        /*0632*/ 	.byte	0xff
	.zero		1


	//   ....[84]....
        /*0634*/ 	.word	0x00003af0
        /*0638*/ 	.word	0x00000003
        /*063c*/ 	.word	0x00000000
        /*0640*/ 	.short	0x0101
        /*0642*/ 	.byte	0xff
	.zero		1


	//   ....[85]....
        /*0644*/ 	.word	0x00003b00
        /*0648*/ 	.word	0x000000ff
        /*064c*/ 	.word	0x00000000
        /*0650*/ 	.short	0x010a
        /*0652*/ 	.byte	0x04
	.zero		1


	//   ....[86]....
        /*0654*/ 	.word	0x00003b80
        /*0658*/ 	.word	0x000000ff
        /*065c*/ 	.word	0x00000150
        /*0660*/ 	.short	0x010a
        /*0662*/ 	.byte	0x1f
	.zero		1


	//   ....[87]....
        /*0664*/ 	.word	0x00003c60
        /*0668*/ 	.word	0x000000ff
        /*066c*/ 	.word	0x00000000
        /*0670*/ 	.short	0x010a
        /*0672*/ 	.byte	0x05
	.zero		1


	//   ....[88]....
        /*0674*/ 	.word	0x00003da0
        /*0678*/ 	.word	0x000000ff
        /*067c*/ 	.word	0x00000000
        /*0680*/ 	.short	0x010a
        /*0682*/ 	.byte	0x04
	.zero		1


	//   ....[89]....
        /*0684*/ 	.word	0x00004030
        /*0688*/ 	.word	0x000000ff
        /*068c*/ 	.word	0x00000000
        /*0690*/ 	.short	0x010a
        /*0692*/ 	.byte	0x04
	.zero		1


	//   ....[90]....
        /*0694*/ 	.word	0x000040c0
        /*0698*/ 	.word	0x000000ff
        /*069c*/ 	.word	0x00000000
        /*06a0*/ 	.short	0x010a
        /*06a2*/ 	.byte	0x05
	.zero		1


	//   ....[91]....
        /*06a4*/ 	.word	0x00004150
        /*06a8*/ 	.word	0x000000ff
        /*06ac*/ 	.word	0x00000000
        /*06b0*/ 	.short	0x010a
        /*06b2*/ 	.byte	0x05
	.zero		1


	//   ....[92]....
        /*06b4*/ 	.word	0x000041e0
        /*06b8*/ 	.word	0x000000ff
        /*06bc*/ 	.word	0x00000000
        /*06c0*/ 	.short	0x010a
        /*06c2*/ 	.byte	0x04
	.zero		1


	//   ....[93]....
        /*06c4*/ 	.word	0x000046c0
        /*06c8*/ 	.word	0x00000008
        /*06cc*/ 	.word	0x00000110
        /*06d0*/ 	.short	0x010a
        /*06d2*/ 	.byte	0xff
	.zero		1


	//   ....[94]....
        /*06d4*/ 	.word	0x00004830
        /*06d8*/ 	.word	0x00000000
        /*06dc*/ 	.word	0x00000000
        /*06e0*/ 	.short	0x0101
        /*06e2*/ 	.byte	0xff
	.zero		1


	//   ....[95]....
        /*06e4*/ 	.word	0x00004d00
        /*06e8*/ 	.word	0x000000ff
        /*06ec*/ 	.word	0x00000108
        /*06f0*/ 	.short	0x010a
        /*06f2*/ 	.byte	0x18
	.zero		1


	//   ....[96]....
        /*06f4*/ 	.word	0x00004ed0
        /*06f8*/ 	.word	0x000000ff
        /*06fc*/ 	.word	0x000000e8
        /*0700*/ 	.short	0x010a
        /*0702*/ 	.byte	0x04
	.zero		1


	//   ....[97]....
        /*0704*/ 	.word	0x000050b0
        /*0708*/ 	.word	0x000000ff
        /*070c*/ 	.word	0x000000d0
        /*0710*/ 	.short	0x010b
        /*0712*/ 	.byte	0x04
	.zero		1


	//   ....[98]....
        /*0714*/ 	.word	0x000050c0
        /*0718*/ 	.word	0x000000ff
        /*071c*/ 	.word	0x00000000
        /*0720*/ 	.short	0x0101
        /*0722*/ 	.byte	0x07
	.zero		1


	//   ....[99]....
        /*0724*/ 	.word	0x000050d0
        /*0728*/ 	.word	0x000000ff
        /*072c*/ 	.word	0x000000e8
        /*0730*/ 	.short	0x010a
        /*0732*/ 	.byte	0x05
	.zero		1


	//   ....[100]....
        /*0734*/ 	.word	0x00005320
        /*0738*/ 	.word	0x000000ff
        /*073c*/ 	.word	0x000000d0
        /*0740*/ 	.short	0x010b
        /*0742*/ 	.byte	0x05
	.zero		1


	//   ....[101]....
        /*0744*/ 	.word	0x00005330
        /*0748*/ 	.word	0x000000ff
        /*074c*/ 	.word	0x00000000
        /*0750*/ 	.short	0x0101
        /*0752*/ 	.byte	0x04
	.zero		1


	//   ....[102]....
        /*0754*/ 	.word	0x00005380
        /*0758*/ 	.word	0x000000ff
        /*075c*/ 	.word	0x00000000
        /*0760*/ 	.short	0x010a
        /*0762*/ 	.byte	0x04
	.zero		1


	//   ....[103]....
        /*0764*/ 	.word	0x00005410
        /*0768*/ 	.word	0x000000ff
        /*076c*/ 	.word	0x00000000
        /*0770*/ 	.short	0x010a
        /*0772*/ 	.byte	0x05
	.zero		1


	//   ....[104]....
        /*0774*/ 	.word	0x000054b0
        /*0778*/ 	.word	0x00000000
        /*077c*/ 	.word	0x00000000
        /*0780*/ 	.short	0x010a
        /*0782*/ 	.byte	0xff
	.zero		1


	//   ....[105]....
        /*0784*/ 	.word	0x00005810
        /*0788*/ 	.word	0x00000000
        /*078c*/ 	.word	0x00000110
        /*0790*/ 	.short	0x010a
        /*0792*/ 	.byte	0xff
	.zero		1


	//   ....[106]....
        /*0794*/ 	.word	0x000058e0
        /*0798*/ 	.word	0x00000000
        /*079c*/ 	.word	0x00000000
        /*07a0*/ 	.short	0x0101
        /*07a2*/ 	.byte	0xff
	.zero		1


	//   ....[107]....
        /*07a4*/ 	.word	0x000064f0
        /*07a8*/ 	.word	0x00000002
        /*07ac*/ 	.word	0x000000d0
        /*07b0*/ 	.short	0x010a
        /*07b2*/ 	.byte	0xff
	.zero		1


	//   ....[108]....
        /*07b4*/ 	.word	0x00006530
        /*07b8*/ 	.word	0x0000001b
        /*07bc*/ 	.word	0x00000130
        /*07c0*/ 	.short	0x010a
        /*07c2*/ 	.byte	0xff
	.zero		1


	//   ....[109]....
        /*07c4*/ 	.word	0x00006620
        /*07c8*/ 	.word	0x00000002
        /*07cc*/ 	.word	0x000000d0
        /*07d0*/ 	.short	0x010a
        /*07d2*/ 	.byte	0xff
	.zero		1


	//   ....[110]....
        /*07d4*/ 	.word	0x000067b0
        /*07d8*/ 	.word	0x0000001b
        /*07dc*/ 	.word	0x00000130
        /*07e0*/ 	.short	0x010a
        /*07e2*/ 	.byte	0xff
	.zero		1


	//   ....[111]....
        /*07e4*/ 	.word	0x00006f80
        /*07e8*/ 	.word	0x00000000
        /*07ec*/ 	.word	0x00000000
        /*07f0*/ 	.short	0x0101
        /*07f2*/ 	.byte	0xff
	.zero		1


	//   ....[112]....
        /*07f4*/ 	.word	0x00006f90
        /*07f8*/ 	.word	0x00000002
        /*07fc*/ 	.word	0x000000d0
        /*0800*/ 	.short	0x010a
        /*0802*/ 	.byte	0xff
	.zero		1


	//   ....[113]....
        /*0804*/ 	.word	0x00007050
        /*0808*/ 	.word	0x00000002
        /*080c*/ 	.word	0x000000d0
        /*0810*/ 	.short	0x010a
        /*0812*/ 	.byte	0xff
	.zero		1


	//   ....[114]....
        /*0814*/ 	.word	0x00007400
        /*0818*/ 	.word	0x000000ff
        /*081c*/ 	.word	0x00000000
        /*0820*/ 	.short	0x0101
        /*0822*/ 	.byte	0x04
	.zero		1


	//   ....[115]....
        /*0824*/ 	.word	0x00007950
        /*0828*/ 	.word	0x00000000
        /*082c*/ 	.word	0x00000000
        /*0830*/ 	.short	0x0101
        /*0832*/ 	.byte	0xff
	.zero		1


	//   ....[116]....
        /*0834*/ 	.word	0x00007c00
        /*0838*/ 	.word	0x000000ff
        /*083c*/ 	.word	0x00000000
        /*0840*/ 	.short	0x0101
        /*0842*/ 	.byte	0x04
	.zero		1


	//   ....[117]....
        /*0844*/ 	.word	0x00007c20
        /*0848*/ 	.word	0x00000000
        /*084c*/ 	.word	0x00000180
        /*0850*/ 	.short	0x010a
        /*0852*/ 	.byte	0xff
	.zero		1


	//   ....[118]....
        /*0854*/ 	.word	0x00007c80
        /*0858*/ 	.word	0x00000000
        /*085c*/ 	.word	0x00000068
        /*0860*/ 	.short	0x010a
        /*0862*/ 	.byte	0xff
	.zero		1


	//   ....[119]....
        /*0864*/ 	.word	0x00007ce0
        /*0868*/ 	.word	0x00000000
        /*086c*/ 	.word	0x00000068
        /*0870*/ 	.short	0x010a
        /*0872*/ 	.byte	0xff
	.zero		1


	//   ....[120]....
        /*0874*/ 	.word	0x00007d30
        /*0878*/ 	.word	0x00000003
        /*087c*/ 	.word	0x00000110
        /*0880*/ 	.short	0x010a
        /*0882*/ 	.byte	0xff
	.zero		1


	//   ....[121]....
        /*0884*/ 	.word	0x00007d90
        /*0888*/ 	.word	0x00000000
        /*088c*/ 	.word	0x00000000
        /*0890*/ 	.short	0x010a
        /*0892*/ 	.byte	0xff
	.zero		1


	//   ....[122]....
        /*0894*/ 	.word	0x00007df0
        /*0898*/ 	.word	0x00000000
        /*089c*/ 	.word	0x00000000
        /*08a0*/ 	.short	0x010a
        /*08a2*/ 	.byte	0xff
	.zero		1


	//   ....[123]....
        /*08a4*/ 	.word	0x00007e50
        /*08a8*/ 	.word	0x00000000
        /*08ac*/ 	.word	0x00000000
        /*08b0*/ 	.short	0x010a
        /*08b2*/ 	.byte	0xff
	.zero		1


	//   ....[124]....
        /*08b4*/ 	.word	0x00007eb0
        /*08b8*/ 	.word	0x00000000
        /*08bc*/ 	.word	0x00000000
        /*08c0*/ 	.short	0x010a
        /*08c2*/ 	.byte	0xff
	.zero		1


	//   ....[125]....
        /*08c4*/ 	.word	0x00007f10
        /*08c8*/ 	.word	0x00000000
        /*08cc*/ 	.word	0x00000000
        /*08d0*/ 	.short	0x010a
        /*08d2*/ 	.byte	0xff
	.zero		1


	//   ....[126]....
        /*08d4*/ 	.word	0x00007f70
        /*08d8*/ 	.word	0x00000000
        /*08dc*/ 	.word	0x00000000
        /*08e0*/ 	.short	0x010a
        /*08e2*/ 	.byte	0xff
	.zero		1


	//   ....[127]....
        /*08e4*/ 	.word	0x00007fd0
        /*08e8*/ 	.word	0x00000000
        /*08ec*/ 	.word	0x00000000
        /*08f0*/ 	.short	0x010a
        /*08f2*/ 	.byte	0xff
	.zero		1


	//   ....[128]....
        /*08f4*/ 	.word	0x00008030
        /*08f8*/ 	.word	0x00000000
        /*08fc*/ 	.word	0x00000000
        /*0900*/ 	.short	0x010a
        /*0902*/ 	.byte	0xff
	.zero		1


	//   ....[129]....
        /*0904*/ 	.word	0x00008090
        /*0908*/ 	.word	0x00000000
        /*090c*/ 	.word	0x00000000
        /*0910*/ 	.short	0x010a
        /*0912*/ 	.byte	0xff
	.zero		1


	//   ....[130]....
        /*0914*/ 	.word	0x000080f0
        /*0918*/ 	.word	0x00000000
        /*091c*/ 	.word	0x00000000
        /*0920*/ 	.short	0x010a
        /*0922*/ 	.byte	0xff
	.zero		1


	//   ....[131]....
        /*0924*/ 	.word	0x00008150
        /*0928*/ 	.word	0x00000000
        /*092c*/ 	.word	0x00000000
        /*0930*/ 	.short	0x010a
        /*0932*/ 	.byte	0xff
	.zero		1


	//   ....[132]....
        /*0934*/ 	.word	0x000081b0
        /*0938*/ 	.word	0x00000000
        /*093c*/ 	.word	0x00000000
        /*0940*/ 	.short	0x010a
        /*0942*/ 	.byte	0xff
	.zero		1


	//   ....[133]....
        /*0944*/ 	.word	0x00008200
        /*0948*/ 	.word	0x00000002
        /*094c*/ 	.word	0x00000170
        /*0950*/ 	.short	0x010a
        /*0952*/ 	.byte	0xff
	.zero		1


	//   ....[134]....
        /*0954*/ 	.word	0x00008260
        /*0958*/ 	.word	0x00000002
        /*095c*/ 	.word	0x00000120
        /*0960*/ 	.short	0x010a
        /*0962*/ 	.byte	0xff
	.zero		1


	//   ....[135]....
        /*0964*/ 	.word	0x000082b0
        /*0968*/ 	.word	0x00000002
        /*096c*/ 	.word	0x00000110
        /*0970*/ 	.short	0x010a
        /*0972*/ 	.byte	0xff
	.zero		1


	//   ....[136]....
        /*0974*/ 	.word	0x00008310
        /*0978*/ 	.word	0x00000000
        /*097c*/ 	.word	0x00000120
        /*0980*/ 	.short	0x010a
        /*0982*/ 	.byte	0xff
	.zero		1


	//   ....[137]....
        /*0984*/ 	.word	0x00008360
        /*0988*/ 	.word	0x00000000
        /*098c*/ 	.word	0x00000110
        /*0990*/ 	.short	0x010a
        /*0992*/ 	.byte	0xff
	.zero		1


	//   ....[138]....
        /*0994*/ 	.word	0x000083c0
        /*0998*/ 	.word	0x00000002
        /*099c*/ 	.word	0x00000150
        /*09a0*/ 	.short	0x010a
        /*09a2*/ 	.byte	0xff
	.zero		1


	//   ....[139]....
        /*09a4*/ 	.word	0x00008420
        /*09a8*/ 	.word	0x00000000
        /*09ac*/ 	.word	0x00000000
        /*09b0*/ 	.short	0x010a
        /*09b2*/ 	.byte	0xff
	.zero		1


	//   ....[140]....
        /*09b4*/ 	.word	0x00008480
        /*09b8*/ 	.word	0x00000000
        /*09bc*/ 	.word	0x00000000
        /*09c0*/ 	.short	0x010a
        /*09c2*/ 	.byte	0xff
	.zero		1


	//   ....[141]....
        /*09c4*/ 	.word	0x000084e0
        /*09c8*/ 	.word	0x00000000
        /*09cc*/ 	.word	0x00000000
        /*09d0*/ 	.short	0x010a
        /*09d2*/ 	.byte	0xff
	.zero		1


	//   ....[142]....
        /*09d4*/ 	.word	0x00008540
        /*09d8*/ 	.word	0x00000000
        /*09dc*/ 	.word	0x00000000
        /*09e0*/ 	.short	0x010a
        /*09e2*/ 	.byte	0xff
	.zero		1


	//   ....[143]....
        /*09e4*/ 	.word	0x000085a0
        /*09e8*/ 	.word	0x00000000
        /*09ec*/ 	.word	0x00000000
        /*09f0*/ 	.short	0x010a
        /*09f2*/ 	.byte	0xff
	.zero		1


	//   ....[144]....
        /*09f4*/ 	.word	0x000085f0
        /*09f8*/ 	.word	0x00000008
        /*09fc*/ 	.word	0x00000110
        /*0a00*/ 	.short	0x010a
        /*0a02*/ 	.byte	0xff
	.zero		1


	//   ....[145]....
        /*0a04*/ 	.word	0x00008650
        /*0a08*/ 	.word	0x00000000
        /*0a0c*/ 	.word	0x00000108
        /*0a10*/ 	.short	0x010a
        /*0a12*/ 	.byte	0xff
	.zero		1


	//   ....[146]....
        /*0a14*/ 	.word	0x000086b0
        /*0a18*/ 	.word	0x00000000
        /*0a1c*/ 	.word	0x000000e8
        /*0a20*/ 	.short	0x010a
        /*0a22*/ 	.byte	0xff
	.zero		1


	//   ....[147]....
        /*0a24*/ 	.word	0x00008710
        /*0a28*/ 	.word	0x00000002
        /*0a2c*/ 	.word	0x000000e8
        /*0a30*/ 	.short	0x010a
        /*0a32*/ 	.byte	0xff
	.zero		1


	//   ....[148]....
        /*0a34*/ 	.word	0x00008770
        /*0a38*/ 	.word	0x00000000
        /*0a3c*/ 	.word	0x00000000
        /*0a40*/ 	.short	0x010a
        /*0a42*/ 	.byte	0xff
	.zero		1


	//   ....[149]....
        /*0a44*/ 	.word	0x000087d0
        /*0a48*/ 	.word	0x00000000
        /*0a4c*/ 	.word	0x00000000
        /*0a50*/ 	.short	0x010a
        /*0a52*/ 	.byte	0xff
	.zero		1


	//   ....[150]....
        /*0a54*/ 	.word	0x00008820
        /*0a58*/ 	.word	0x00000000
        /*0a5c*/ 	.word	0x00000110
        /*0a60*/ 	.short	0x010a
        /*0a62*/ 	.byte	0xff
	.zero		1


	//   ....[151]....
        /*0a64*/ 	.word	0x00008870
        /*0a68*/ 	.word	0x00000002
        /*0a6c*/ 	.word	0x000000d0
        /*0a70*/ 	.short	0x010a
        /*0a72*/ 	.byte	0xff
	.zero		1


	//   ....[152]....
        /*0a74*/ 	.word	0x000088c0
        /*0a78*/ 	.word	0x0000001b
        /*0a7c*/ 	.word	0x00000130
        /*0a80*/ 	.short	0x010a
        /*0a82*/ 	.byte	0xff
	.zero		1


	//   ....[153]....
        /*0a84*/ 	.word	0x00008910
        /*0a88*/ 	.word	0x00000002
        /*0a8c*/ 	.word	0x000000d0
        /*0a90*/ 	.short	0x010a
        /*0a92*/ 	.byte	0xff
	.zero		1


	//----- nvinfo : EIATTR_NUM_MBARRIERS
	.align		4
.L_47:
        /*0a94*/ 	.byte	0x03, 0x38
        /*0a96*/ 	.short	0x0032


	//----- nvinfo : EIATTR_EXIT_INSTR_OFFSETS
	.align		4
        /*0a98*/ 	.byte	0x04, 0x1c
        /*0a9a*/ 	.short	(.L_49 - .L_48)


	//   ....[0]....
.L_48:
        /*0a9c*/ 	.word	0x00002f80


	//   ....[1]....
        /*0aa0*/ 	.word	0x00003470


	//   ....[2]....
        /*0aa4*/ 	.word	0x000034d0


	//   ....[3]....
        /*0aa8*/ 	.word	0x00004440


	//   ....[4]....
        /*0aac*/ 	.word	0x000054e0


	//   ....[5]....
        /*0ab0*/ 	.word	0x00005520


	//   ....[6]....
        /*0ab4*/ 	.word	0x00007af0


	//   ....[7]....
        /*0ab8*/ 	.word	0x00007b70


	//   ....[8]....
        /*0abc*/ 	.word	0x00007ba0


	//   ....[9]....
        /*0ac0*/ 	.word	0x00007c10


	//----- nvinfo : EIATTR_MAX_THREADS
	.align		4
.L_49:
        /*0ac4*/ 	.byte	0x04, 0x05
        /*0ac6*/ 	.short	(.L_51 - .L_50)
.L_50:
        /*0ac8*/ 	.word	0x00000100
        /*0acc*/ 	.word	0x00000001
        /*0ad0*/ 	.word	0x00000001


	//----- nvinfo : EIATTR_CRS_STACK_SIZE
	.align		4
.L_51:
        /*0ad4*/ 	.byte	0x04, 0x1e
        /*0ad6*/ 	.short	(.L_53 - .L_52)
.L_52:
        /*0ad8*/ 	.word	0x00000000


	//----- nvinfo : EIATTR_CBANK_PARAM_SIZE
	.align		4
.L_53:
        /*0adc*/ 	.byte	0x03, 0x19
        /*0ade*/ 	.short	0x0800


	//----- nvinfo : EIATTR_PARAM_CBANK
	.align		4
        /*0ae0*/ 	.byte	0x04, 0x0a
        /*0ae2*/ 	.short	(.L_55 - .L_54)
	.align		4
.L_54:
        /*0ae4*/ 	.word	index@(.nv.constant0._ZN7cutlass13device_kernelINS_4gemm6kernel13GemmUniversalIN4cute5tupleIJiiiiEEENS1_10collective13CollectiveMmaINS1_35MainloopSm100TmaUmmaWarpSpecializedILi13ELi2ELi4ENS5_IJNS4_1CILi2EEENSA_ILi1EEESC_EEEEENS5_IJNSA_ILi64EEESF_SF_EEENS_6half_tENS5_IJlSC_lEEESH_SI_NS4_8TiledMMAINS4_8MMA_AtomIJNS4_20SM100_MMA_F16BF16_SSISH_SH_fLi64ELi64ELNS4_4UMMA5MajorE0ELSN_0ELNSM_7ScaleInE0ELSO_0EEEEEENS4_6LayoutINS5_IJSC_SC_SC_EEENS5_IJNSA_ILi0EEEST_ST_EEEEENS5_IJNS4_10UnderscoreESW_SW_EEEEENS4_13SM90_TMA_LOADENS4_14ComposedLayoutINS4_7SwizzleILi3ELi4ELi3EEENS4_18smem_ptr_flag_bitsILi16EEENSR_INS5_IJNSA_ILi8EEESF_EEENS5_IJSF_SC_EEEEEEEvNS4_8identityENS4_23SM90_TMA_LOAD_MULTICASTES19_vS1A_EENS_8epilogue10collective18CollectiveEpilogueINS1D_23Sm100TmaWarpSpecializedILi3ELi2ELi16ELb1ELb0EEEJSG_NS5_IJNSR_ISF_SC_EENSR_INSA_ILi32EEESC_EEEEESH_SI_SH_SI_NS1D_6fusion15FusionCallbacksIS1H_NS1M_17LinearCombinationISH_fSH_fLNS_15FloatRoundStyleE2EEESG_S1L_JEEENS4_5SM1004TMEM4LOAD26SM100_TMEM_LOAD_16dp256b4xESZ_NS10_INS11_ILi2ELi4ELi3EEES14_NSR_INS5_IJS15_S1J_EEENS5_IJS1J_SC_EEEEEEENS4_17SM75_U32x4_LDSM_NENS4_14SM90_TMA_STOREES20_NS4_17SM90_U32x4_STSM_NENS4_39AutoVectorizingCopyWithAssumedAlignmentILi128EEEEEEvvEEEEvNT_6ParamsE)
        /*0ae8*/ 	.short	0x0380
        /*0aea*/ 	.short	0x0800


	//----- nvinfo : EIATTR_SW_WAR
	.align		4
.L_55:
        /*0aec*/ 	.byte	0x04, 0x36
        /*0aee*/ 	.short	(.L_57 - .L_56)
.L_56:
        /*0af0*/ 	.word	0x00000008
.L_57:


//--------------------- .nv.callgraph             --------------------------
	.section	.nv.callgraph,"",@"SHT_CUDA_CALLGRAPH"
	.align	4
	.sectionentsize	8
	.align		4
        /*0000*/ 	.word	0x00000000
	.align		4
        /*0004*/ 	.word	0xffffffff
	.align		4
        /*0008*/ 	.word	index@(_ZN7cutlass13device_kernelINS_4gemm6kernel13GemmUniversalIN4cute5tupleIJiiiiEEENS1_10collective13CollectiveMmaINS1_35MainloopSm100TmaUmmaWarpSpecializedILi13ELi2ELi4ENS5_IJNS4_1CILi2EEENSA_ILi1EEESC_EEEEENS5_IJNSA_ILi64EEESF_SF_EEENS_6half_tENS5_IJlSC_lEEESH_SI_NS4_8TiledMMAINS4_8MMA_AtomIJNS4_20SM100_MMA_F16BF16_SSISH_SH_fLi64ELi64ELNS4_4UMMA5MajorE0ELSN_0ELNSM_7ScaleInE0ELSO_0EEEEEENS4_6LayoutINS5_IJSC_SC_SC_EEENS5_IJNSA_ILi0EEEST_ST_EEEEENS5_IJNS4_10UnderscoreESW_SW_EEEEENS4_13SM90_TMA_LOADENS4_14ComposedLayoutINS4_7SwizzleILi3ELi4ELi3EEENS4_18smem_ptr_flag_bitsILi16EEENSR_INS5_IJNSA_ILi8EEESF_EEENS5_IJSF_SC_EEEEEEEvNS4_8identityENS4_23SM90_TMA_LOAD_MULTICASTES19_vS1A_EENS_8epilogue10collective18CollectiveEpilogueINS1D_23Sm100TmaWarpSpecializedILi3ELi2ELi16ELb1ELb0EEEJSG_NS5_IJNSR_ISF_SC_EENSR_INSA_ILi32EEESC_EEEEESH_SI_SH_SI_NS1D_6fusion15FusionCallbacksIS1H_NS1M_17LinearCombinationISH_fSH_fLNS_15FloatRoundStyleE2EEESG_S1L_JEEENS4_5SM1004TMEM4LOAD26SM100_TMEM_LOAD_16dp256b4xESZ_NS10_INS11_ILi2ELi4ELi3EEES14_NSR_INS5_IJS15_S1J_EEENS5_IJS1J_SC_EEEEEEENS4_17SM75_U32x4_LDSM_NENS4_14SM90_TMA_STOREES20_NS4_17SM90_U32x4_STSM_NENS4_39AutoVectorizingCopyWithAssumedAlignmentILi128EEEEEEvvEEEEvNT_6ParamsE)
	.align		4
        /*000c*/ 	.word	index@(__assertfail)
	.align		4
        /*0010*/ 	.word	0x00000000
	.align		4
        /*0014*/ 	.word	0xfffffffe
	.align		4
        /*0018*/ 	.word	0x00000000
	.align		4
        /*001c*/ 	.word	0xfffffffd
	.align		4
        /*0020*/ 	.word	0x00000000
	.align		4
        /*0024*/ 	.word	0xfffffffc


//--------------------- .nv.constant4             --------------------------
	.section	.nv.constant4,"a",@progbits
	.align	8
	.align		8
.nv.constant4:
        /*0000*/ 	.dword	__assertfail
	.align		8
        /*0008*/ 	.dword	__unnamed_1
	.align		8
        /*0010*/ 	.dword	__unnamed_2
	.align		8
        /*0018*/ 	.dword	_ZN39_INTERNAL_b613d245_4_k_cu_87f890af_73814cuda3std3__45__cpo5beginE
	.align		8
        /*0020*/ 	.dword	_ZN39_INTERNAL_b613d245_4_k_cu_87f890af_73814cuda3std3__45__cpo3endE
	.align		8
        /*0028*/ 	.dword	_ZN39_INTERNAL_b613d245_4_k_cu_87f890af_73814cuda3std3__45__cpo6cbeginE
	.align		8
        /*0030*/ 	.dword	_ZN39_INTERNAL_b613d245_4_k_cu_87f890af_73814cuda3std3__45__cpo4cendE
	.align		8
        /*0038*/ 	.dword	_ZN39_INTERNAL_b613d245_4_k_cu_87f890af_73814cuda3std3__441_GLOBAL__N__b613d245_4_k_cu_87f890af_73816ignoreE
	.align		8
        /*0040*/ 	.dword	_ZN39_INTERNAL_b613d245_4_k_cu_87f890af_73814cuda3std3__419piecewise_constructE
	.align		8
        /*0048*/ 	.dword	_ZN39_INTERNAL_b613d245_4_k_cu_87f890af_73814cuda3std3__48in_placeE
	.align		8
        /*0050*/ 	.dword	_ZN39_INTERNAL_b613d245_4_k_cu_87f890af_73814cuda3std6ranges3__45__cpo4swapE
	.align		8
        /*0058*/ 	.dword	_ZN39_INTERNAL_b613d245_4_k_cu_87f890af_73814cuda3std6ranges3__45__cpo9iter_moveE
	.align		8
        /*0060*/ 	.dword	_ZN39_INTERNAL_b613d245_4_k_cu_87f890af_73814cute7productE
	.align		8
        /*0068*/ 	.dword	_ZN39_INTERNAL_b613d245_4_k_cu_87f890af_73814cute1_E
	.align		8
        /*0070*/ 	.dword	$str$25
	.align		8
        /*0078*/ 	.dword	$str$26
	.align		8
        /*0080*/ 	.dword	$str$27
	.align		8
        /*0088*/ 	.dword	$str$28


//--------------------- .text._ZN7cutlass13device_kernelINS_4gemm6kernel13GemmUniversalIN4cute5tupleIJiiiiEEENS1_10collective13CollectiveMmaINS1_35MainloopSm100TmaUmmaWarpSpecializedILi13ELi2ELi4ENS5_IJNS4_1CILi2EEENSA_ILi1EEESC_EEEEENS5_IJNSA_ILi64EEESF_SF_EEENS_6half_tENS5_IJlSC_lEEESH_SI_NS4_8TiledMMAINS4_8MMA_AtomIJNS4_20SM100_MMA_F16BF16_SSISH_SH_fLi64ELi64ELNS4_4UMMA5MajorE0ELSN_0ELNSM_7ScaleInE0ELSO_0EEEEEENS4_6LayoutINS5_IJSC_SC_SC_EEENS5_IJNSA_ILi0EEEST_ST_EEEEENS5_IJNS4_10UnderscoreESW_SW_EEEEENS4_13SM90_TMA_LOADENS4_14ComposedLayoutINS4_7SwizzleILi3ELi4ELi3EEENS4_18smem_ptr_flag_bitsILi16EEENSR_INS5_IJNSA_ILi8EEESF_EEENS5_IJSF_SC_EEEEEEEvNS4_8identityENS4_23SM90_TMA_LOAD_MULTICASTES19_vS1A_EENS_8epilogue10collective18CollectiveEpilogueINS1D_23Sm100TmaWarpSpecializedILi3ELi2ELi16ELb1ELb0EEEJSG_NS5_IJNSR_ISF_SC_EENSR_INSA_ILi32EEESC_EEEEESH_SI_SH_SI_NS1D_6fusion15FusionCallbacksIS1H_NS1M_17LinearCombinationISH_fSH_fLNS_15FloatRoundStyleE2EEESG_S1L_JEEENS4_5SM1004TMEM4LOAD26SM100_TMEM_LOAD_16dp256b4xESZ_NS10_INS11_ILi2ELi4ELi3EEES14_NSR_INS5_IJS15_S1J_EEENS5_IJS1J_SC_EEEEEEENS4_17SM75_U32x4_LDSM_NENS4_14SM90_TMA_STOREES20_NS4_17SM90_U32x4_STSM_NENS4_39AutoVectorizingCopyWithAssumedAlignmentILi128EEEEEEvvEEEEvNT_6ParamsE --------------------------
	.section	.text._ZN7cutlass13device_kernelINS_4gemm6kernel13GemmUniversalIN4cute5tupleIJiiiiEEENS1_10collective13CollectiveMmaINS1_35MainloopSm100TmaUmmaWarpSpecializedILi13ELi2ELi4ENS5_IJNS4_1CILi2EEENSA_ILi1EEESC_EEEEENS5_IJNSA_ILi64EEESF_SF_EEENS_6half_tENS5_IJlSC_lEEESH_SI_NS4_8TiledMMAINS4_8MMA_AtomIJNS4_20SM100_MMA_F16BF16_SSISH_SH_fLi64ELi64ELNS4_4UMMA5MajorE0ELSN_0ELNSM_7ScaleInE0ELSO_0EEEEEENS4_6LayoutINS5_IJSC_SC_SC_EEENS5_IJNSA_ILi0EEEST_ST_EEEEENS5_IJNS4_10UnderscoreESW_SW_EEEEENS4_13SM90_TMA_LOADENS4_14ComposedLayoutINS4_7SwizzleILi3ELi4ELi3EEENS4_18smem_ptr_flag_bitsILi16EEENSR_INS5_IJNSA_ILi8EEESF_EEENS5_IJSF_SC_EEEEEEEvNS4_8identityENS4_23SM90_TMA_LOAD_MULTICASTES19_vS1A_EENS_8epilogue10collective18CollectiveEpilogueINS1D_23Sm100TmaWarpSpecializedILi3ELi2ELi16ELb1ELb0EEEJSG_NS5_IJNSR_ISF_SC_EENSR_INSA_ILi32EEESC_EEEEESH_SI_SH_SI_NS1D_6fusion15FusionCallbacksIS1H_NS1M_17LinearCombinationISH_fSH_fLNS_15FloatRoundStyleE2EEESG_S1L_JEEENS4_5SM1004TMEM4LOAD26SM100_TMEM_LOAD_16dp256b4xESZ_NS10_INS11_ILi2ELi4ELi3EEES14_NSR_INS5_IJS15_S1J_EEENS5_IJS1J_SC_EEEEEEENS4_17SM75_U32x4_LDSM_NENS4_14SM90_TMA_STOREES20_NS4_17SM90_U32x4_STSM_NENS4_39AutoVectorizingCopyWithAssumedAlignmentILi128EEEEEEvvEEEEvNT_6ParamsE,"ax",@progbits
	.align	128
.text._ZN7cutlass13device_kernelINS_4gemm6kernel13GemmUniversalIN4cute5tupleIJiiiiEEENS1_10collective13CollectiveMmaINS1_35MainloopSm100TmaUmmaWarpSpecializedILi13ELi2ELi4ENS5_IJNS4_1CILi2EEENSA_ILi1EEESC_EEEEENS5_IJNSA_ILi64EEESF_SF_EEENS_6half_tENS5_IJlSC_lEEESH_SI_NS4_8TiledMMAINS4_8MMA_AtomIJNS4_20SM100_MMA_F16BF16_SSISH_SH_fLi64ELi64ELNS4_4UMMA5MajorE0ELSN_0ELNSM_7ScaleInE0ELSO_0EEEEEENS4_6LayoutINS5_IJSC_SC_SC_EEENS5_IJNSA_ILi0EEEST_ST_EEEEENS5_IJNS4_10UnderscoreESW_SW_EEEEENS4_13SM90_TMA_LOADENS4_14ComposedLayoutINS4_7SwizzleILi3ELi4ELi3EEENS4_18smem_ptr_flag_bitsILi16EEENSR_INS5_IJNSA_ILi8EEESF_EEENS5_IJSF_SC_EEEEEEEvNS4_8identityENS4_23SM90_TMA_LOAD_MULTICASTES19_vS1A_EENS_8epilogue10collective18CollectiveEpilogueINS1D_23Sm100TmaWarpSpecializedILi3ELi2ELi16ELb1ELb0EEEJSG_NS5_IJNSR_ISF_SC_EENSR_INSA_ILi32EEESC_EEEEESH_SI_SH_SI_NS1D_6fusion15FusionCallbacksIS1H_NS1M_17LinearCombinationISH_fSH_fLNS_15FloatRoundStyleE2EEESG_S1L_JEEENS4_5SM1004TMEM4LOAD26SM100_TMEM_LOAD_16dp256b4xESZ_NS10_INS11_ILi2ELi4ELi3EEES14_NSR_INS5_IJS15_S1J_EEENS5_IJS1J_SC_EEEEEEENS4_17SM75_U32x4_LDSM_NENS4_14SM90_TMA_STOREES20_NS4_17SM90_U32x4_STSM_NENS4_39AutoVectorizingCopyWithAssumedAlignmentILi128EEEEEEvvEEEEvNT_6ParamsE:
        .type           _ZN7cutlass13device_kernelINS_4gemm6kernel13GemmUniversalIN4cute5tupleIJiiiiEEENS1_10collective13CollectiveMmaINS1_35MainloopSm100TmaUmmaWarpSpecializedILi13ELi2ELi4ENS5_IJNS4_1CILi2EEENSA_ILi1EEESC_EEEEENS5_IJNSA_ILi64EEESF_SF_EEENS_6half_tENS5_IJlSC_lEEESH_SI_NS4_8TiledMMAINS4_8MMA_AtomIJNS4_20SM100_MMA_F16BF16_SSISH_SH_fLi64ELi64ELNS4_4UMMA5MajorE0ELSN_0ELNSM_7ScaleInE0ELSO_0EEEEEENS4_6LayoutINS5_IJSC_SC_SC_EEENS5_IJNSA_ILi0EEEST_ST_EEEEENS5_IJNS4_10UnderscoreESW_SW_EEEEENS4_13SM90_TMA_LOADENS4_14ComposedLayoutINS4_7SwizzleILi3ELi4ELi3EEENS4_18smem_ptr_flag_bitsILi16EEENSR_INS5_IJNSA_ILi8EEESF_EEENS5_IJSF_SC_EEEEEEEvNS4_8identityENS4_23SM90_TMA_LOAD_MULTICASTES19_vS1A_EENS_8epilogue10collective18CollectiveEpilogueINS1D_23Sm100TmaWarpSpecializedILi3ELi2ELi16ELb1ELb0EEEJSG_NS5_IJNSR_ISF_SC_EENSR_INSA_ILi32EEESC_EEEEESH_SI_SH_SI_NS1D_6fusion15FusionCallbacksIS1H_NS1M_17LinearCombinationISH_fSH_fLNS_15FloatRoundStyleE2EEESG_S1L_JEEENS4_5SM1004TMEM4LOAD26SM100_TMEM_LOAD_16dp256b4xESZ_NS10_INS11_ILi2ELi4ELi3EEES14_NSR_INS5_IJS15_S1J_EEENS5_IJS1J_SC_EEEEEEENS4_17SM75_U32x4_LDSM_NENS4_14SM90_TMA_STOREES20_NS4_17SM90_U32x4_STSM_NENS4_39AutoVectorizingCopyWithAssumedAlignmentILi128EEEEEEvvEEEEvNT_6ParamsE,@function
        .size           _ZN7cutlass13device_kernelINS_4gemm6kernel13GemmUniversalIN4cute5tupleIJiiiiEEENS1_10collective13CollectiveMmaINS1_35MainloopSm100TmaUmmaWarpSpecializedILi13ELi2ELi4ENS5_IJNS4_1CILi2EEENSA_ILi1EEESC_EEEEENS5_IJNSA_ILi64EEESF_SF_EEENS_6half_tENS5_IJlSC_lEEESH_SI_NS4_8TiledMMAINS4_8MMA_AtomIJNS4_20SM100_MMA_F16BF16_SSISH_SH_fLi64ELi64ELNS4_4UMMA5MajorE0ELSN_0ELNSM_7ScaleInE0ELSO_0EEEEEENS4_6LayoutINS5_IJSC_SC_SC_EEENS5_IJNSA_ILi0EEEST_ST_EEEEENS5_IJNS4_10UnderscoreESW_SW_EEEEENS4_13SM90_TMA_LOADENS4_14ComposedLayoutINS4_7SwizzleILi3ELi4ELi3EEENS4_18smem_ptr_flag_bitsILi16EEENSR_INS5_IJNSA_ILi8EEESF_EEENS5_IJSF_SC_EEEEEEEvNS4_8identityENS4_23SM90_TMA_LOAD_MULTICASTES19_vS1A_EENS_8epilogue10collective18CollectiveEpilogueINS1D_23Sm100TmaWarpSpecializedILi3ELi2ELi16ELb1ELb0EEEJSG_NS5_IJNSR_ISF_SC_EENSR_INSA_ILi32EEESC_EEEEESH_SI_SH_SI_NS1D_6fusion15FusionCallbacksIS1H_NS1M_17LinearCombinationISH_fSH_fLNS_15FloatRoundStyleE2EEESG_S1L_JEEENS4_5SM1004TMEM4LOAD26SM100_TMEM_LOAD_16dp256b4xESZ_NS10_INS11_ILi2ELi4ELi3EEES14_NSR_INS5_IJS15_S1J_EEENS5_IJS1J_SC_EEEEEEENS4_17SM75_U32x4_LDSM_NENS4_14SM90_TMA_STOREES20_NS4_17SM90_U32x4_STSM_NENS4_39AutoVectorizingCopyWithAssumedAlignmentILi128EEEEEEvvEEEEvNT_6ParamsE,(.L_x_189 - _ZN7cutlass13device_kernelINS_4gemm6kernel13GemmUniversalIN4cute5tupleIJiiiiEEENS1_10collective13CollectiveMmaINS1_35MainloopSm100TmaUmmaWarpSpecializedILi13ELi2ELi4ENS5_IJNS4_1CILi2EEENSA_ILi1EEESC_EEEEENS5_IJNSA_ILi64EEESF_SF_EEENS_6half_tENS5_IJlSC_lEEESH_SI_NS4_8TiledMMAINS4_8MMA_AtomIJNS4_20SM100_MMA_F16BF16_SSISH_SH_fLi64ELi64ELNS4_4UMMA5MajorE0ELSN_0ELNSM_7ScaleInE0ELSO_0EEEEEENS4_6LayoutINS5_IJSC_SC_SC_EEENS5_IJNSA_ILi0EEEST_ST_EEEEENS5_IJNS4_10UnderscoreESW_SW_EEEEENS4_13SM90_TMA_LOADENS4_14ComposedLayoutINS4_7SwizzleILi3ELi4ELi3EEENS4_18smem_ptr_flag_bitsILi16EEENSR_INS5_IJNSA_ILi8EEESF_EEENS5_IJSF_SC_EEEEEEEvNS4_8identityENS4_23SM90_TMA_LOAD_MULTICASTES19_vS1A_EENS_8epilogue10collective18CollectiveEpilogueINS1D_23Sm100TmaWarpSpecializedILi3ELi2ELi16ELb1ELb0EEEJSG_NS5_IJNSR_ISF_SC_EENSR_INSA_ILi32EEESC_EEEEESH_SI_SH_SI_NS1D_6fusion15FusionCallbacksIS1H_NS1M_17LinearCombinationISH_fSH_fLNS_15FloatRoundStyleE2EEESG_S1L_JEEENS4_5SM1004TMEM4LOAD26SM100_TMEM_LOAD_16dp256b4xESZ_NS10_INS11_ILi2ELi4ELi3EEES14_NSR_INS5_IJS15_S1J_EEENS5_IJS1J_SC_EEEEEEENS4_17SM75_U32x4_LDSM_NENS4_14SM90_TMA_STOREES20_NS4_17SM90_U32x4_STSM_NENS4_39AutoVectorizingCopyWithAssumedAlignmentILi128EEEEEEvvEEEEvNT_6ParamsE)
        .other          _ZN7cutlass13device_kernelINS_4gemm6kernel13GemmUniversalIN4cute5tupleIJiiiiEEENS1_10collective13CollectiveMmaINS1_35MainloopSm100TmaUmmaWarpSpecializedILi13ELi2ELi4ENS5_IJNS4_1CILi2EEENSA_ILi1EEESC_EEEEENS5_IJNSA_ILi64EEESF_SF_EEENS_6half_tENS5_IJlSC_lEEESH_SI_NS4_8TiledMMAINS4_8MMA_AtomIJNS4_20SM100_MMA_F16BF16_SSISH_SH_fLi64ELi64ELNS4_4UMMA5MajorE0ELSN_0ELNSM_7ScaleInE0ELSO_0EEEEEENS4_6LayoutINS5_IJSC_SC_SC_EEENS5_IJNSA_ILi0EEEST_ST_EEEEENS5_IJNS4_10UnderscoreESW_SW_EEEEENS4_13SM90_TMA_LOADENS4_14ComposedLayoutINS4_7SwizzleILi3ELi4ELi3EEENS4_18smem_ptr_flag_bitsILi16EEENSR_INS5_IJNSA_ILi8EEESF_EEENS5_IJSF_SC_EEEEEEEvNS4_8identityENS4_23SM90_TMA_LOAD_MULTICASTES19_vS1A_EENS_8epilogue10collective18CollectiveEpilogueINS1D_23Sm100TmaWarpSpecializedILi3ELi2ELi16ELb1ELb0EEEJSG_NS5_IJNSR_ISF_SC_EENSR_INSA_ILi32EEESC_EEEEESH_SI_SH_SI_NS1D_6fusion15FusionCallbacksIS1H_NS1M_17LinearCombinationISH_fSH_fLNS_15FloatRoundStyleE2EEESG_S1L_JEEENS4_5SM1004TMEM4LOAD26SM100_TMEM_LOAD_16dp256b4xESZ_NS10_INS11_ILi2ELi4ELi3EEES14_NSR_INS5_IJS15_S1J_EEENS5_IJS1J_SC_EEEEEEENS4_17SM75_U32x4_LDSM_NENS4_14SM90_TMA_STOREES20_NS4_17SM90_U32x4_STSM_NENS4_39AutoVectorizingCopyWithAssumedAlignmentILi128EEEEEEvvEEEEvNT_6ParamsE,@"STO_CUDA_ENTRY STV_DEFAULT"
_ZN7cutlass13device_kernelINS_4gemm6kernel13GemmUniversalIN4cute5tupleIJiiiiEEENS1_10collective13CollectiveMmaINS1_35MainloopSm100TmaUmmaWarpSpecializedILi13ELi2ELi4ENS5_IJNS4_1CILi2EEENSA_ILi1EEESC_EEEEENS5_IJNSA_ILi64EEESF_SF_EEENS_6half_tENS5_IJlSC_lEEESH_SI_NS4_8TiledMMAINS4_8MMA_AtomIJNS4_20SM100_MMA_F16BF16_SSISH_SH_fLi64ELi64ELNS4_4UMMA5MajorE0ELSN_0ELNSM_7ScaleInE0ELSO_0EEEEEENS4_6LayoutINS5_IJSC_SC_SC_EEENS5_IJNSA_ILi0EEEST_ST_EEEEENS5_IJNS4_10UnderscoreESW_SW_EEEEENS4_13SM90_TMA_LOADENS4_14ComposedLayoutINS4_7SwizzleILi3ELi4ELi3EEENS4_18smem_ptr_flag_bitsILi16EEENSR_INS5_IJNSA_ILi8EEESF_EEENS5_IJSF_SC_EEEEEEEvNS4_8identityENS4_23SM90_TMA_LOAD_MULTICASTES19_vS1A_EENS_8epilogue10collective18CollectiveEpilogueINS1D_23Sm100TmaWarpSpecializedILi3ELi2ELi16ELb1ELb0EEEJSG_NS5_IJNSR_ISF_SC_EENSR_INSA_ILi32EEESC_EEEEESH_SI_SH_SI_NS1D_6fusion15FusionCallbacksIS1H_NS1M_17LinearCombinationISH_fSH_fLNS_15FloatRoundStyleE2EEESG_S1L_JEEENS4_5SM1004TMEM4LOAD26SM100_TMEM_LOAD_16dp256b4xESZ_NS10_INS11_ILi2ELi4ELi3EEES14_NSR_INS5_IJS15_S1J_EEENS5_IJS1J_SC_EEEEEEENS4_17SM75_U32x4_LDSM_NENS4_14SM90_TMA_STOREES20_NS4_17SM90_U32x4_STSM_NENS4_39AutoVectorizingCopyWithAssumedAlignmentILi128EEEEEEvvEEEEvNT_6ParamsE:
[----:B------:R-:W1:Y:S01]  /*0000*/  LDC R1, c[0x0][0x37c] ;  /* 0x0000df00ff017b82 */ /* 0x000e620000000800 */
[----:B------:R-:W2:Y:S01]  /*0010*/  S2R R55, SR_TID.X ;  /* 0x0000000000377919 */ /* 0x000ea20000002100 */
[----:B------:R-:W3:Y:S01]  /*0020*/  LDCU.64 UR8, c[0x0][0x890] ;  /* 0x00011200ff0877ac */ /* 0x000ee20008000a00 */
[----:B------:R-:W-:Y:S02]  /*0030*/  PRMT R45, RZ, 0x7610, R45 ;  /* 0x00007610ff2d7816 */ /* 0x000fe4000000002d */
[----:B------:R-:W-:Y:S01]  /*0040*/  ELECT P3, URZ, PT ;  /* 0x0000000000ff782f */ /* 0x000fe20003860000 */
[----:B---3--:R-:W-:-:S04]  /*0050*/  UISETP.NE.U32.AND UP0, UPT, UR8, URZ, UPT ;  /* 0x000000ff0800728c */ /* 0x008fc8000bf05070 */
[----:B------:R-:W-:Y:S01]  /*0060*/  UISETP.NE.AND.EX UP0, UPT, UR9, URZ, UPT, UP0 ;  /* 0x000000ff0900728c */ /* 0x000fe2000bf05300 */
[----:B--2---:R-:W-:-:S05]  /*0070*/  SHF.R.U32.HI R46, RZ, 0x5, R55 ;  /* 0x00000005ff2e7819 */ /* 0x004fca0000011637 */
[----:B------:R-:W2:Y:S02]  /*0080*/  SHFL.IDX PT, R0, R46, RZ, 0x1f ;  /* 0x00001fff2e007589 */ /* 0x000ea400000e0000 */
[----:B--2---:R-:W-:Y:S01]  /*0090*/  R2UR UR18, R0 ;  /* 0x00000000001272ca */ /* 0x004fe200000e0000 */
[----:B-1----:R-:W-:-:S14]  /*00a0*/  BRA.U UP0, `(.L_x_0) ;  /* 0x0000000100307547 */ /* 0x002fdc000b800000 */
[----:B------:R-:W1:Y:S02]  /*00b0*/  LDCU.64 UR4, c[0x0][0x888] ;  /* 0x00011100ff0477ac */ /* 0x000e640008000a00 */
[----:B-1----:R-:W-:-:S04]  /*00c0*/  UISETP.NE.U32.AND UP0, UPT, UR4, URZ, UPT ;  /* 0x000000ff0400728c */ /* 0x002fc8000bf05070 */
[----:B------:R-:W-:-:S09]  /*00d0*/  UISETP.NE.AND.EX UP0, UPT, UR5, URZ, UPT, UP0 ;  /* 0x000000ff0500728c */ /* 0x000fd2000bf05300 */
[----:B------:R-:W-:Y:S05]  /*00e0*/  BRA.U !UP0, `(.L_x_1) ;  /* 0x0000000108147547 */ /* 0x000fea000b800000 */
[----:B------:R-:W1:Y:S01]  /*00f0*/  LDC.64 R26, c[0x0][0x888] ;  /* 0x00022200ff1a7b82 */ /* 0x000e620000000a00 */
[----:B------:R-:W1:Y:S02]  /*0100*/  LDCU.64 UR4, c[0x0][0x358] ;  /* 0x00006b00ff0477ac */ /* 0x000e640008000a00 */
[----:B-1----:R1:W5:Y:S01]  /*0110*/  LDG.E R26, desc[UR4][R26.64] ;  /* 0x000000041a1a7981 */ /* 0x002362000c1e1900 */
[----:B------:R-:W-:Y:S01]  /*0120*/  HFMA2 R45, -RZ, RZ, 0, 5.9604644775390625e-08 ;  /* 0x00000001ff2d7431 */ /* 0x000fe200000001ff */
[----:B------:R-:W-:Y:S05]  /*0130*/  BRA `(.L_x_0) ;  /* 0x00000000000c7947 */ /* 0x000fea0003800000 */
.L_x_1:
[----:B------:R-:W1:Y:S01]  /*0140*/  LDCU UR4, c[0x0][0x880] ;  /* 0x00011000ff0477ac */ /* 0x000e620008000800 */
[----:B------:R-:W-:Y:S01]  /*0150*/  HFMA2 R45, -RZ, RZ, 0, 5.9604644775390625e-08 ;  /* 0x00000001ff2d7431 */ /* 0x000fe200000001ff */
[----:B-1----:R-:W-:-:S07]  /*0160*/  MOV R26, UR4 ;  /* 0x00000004001a7c02 */ /* 0x002fce0008000f00 */
.L_x_0:
[----:B------:R-:W2:Y:S02]  /*0170*/  LDCU.64 UR4, c[0x0][0x8b0] ;  /* 0x00011600ff0477ac */ /* 0x000ea40008000a00 */
[----:B--2---:R-:W-:-:S04]  /*0180*/  UISETP.NE.U32.AND UP0, UPT, UR4, URZ, UPT ;  /* 0x000000ff0400728c */ /* 0x004fc8000bf05070 */
[----:B------:R-:W-:-:S09]  /*0190*/  UISETP.NE.AND.EX UP0, UPT, UR5, URZ, UPT, UP0 ;  /* 0x000000ff0500728c */ /* 0x000fd2000bf05300 */
[----:B------:R-:W-:Y:S05]  /*01a0*/  BRA.U UP0, `(.L_x_2) ;  /* 0x0000000100287547 */ /* 0x000fea000b800000 */
[----:B------:R-:W2:Y:S02]  /*01b0*/  LDCU.64 UR4, c[0x0][0x8a8] ;  /* 0x00011500ff0477ac */ /* 0x000ea40008000a00 */
[----:B--2---:R-:W-:-:S04]  /*01c0*/  UISETP.NE.U32.AND UP0, UPT, UR4, URZ, UPT ;  /* 0x000000ff0400728c */ /* 0x004fc8000bf05070 */
[----:B------:R-:W-:-:S09]  /*01d0*/  UISETP.NE.AND.EX UP0, UPT, UR5, URZ, UPT, UP0 ;  /* 0x000000ff0500728c */ /* 0x000fd2000bf05300 */
[----:B------:R-:W-:Y:S05]  /*01e0*/  BRA.U !UP0, `(.L_x_3) ;  /* 0x0000000108107547 */ /* 0x000fea000b800000 */
[----:B------:R-:W2:Y:S01]  /*01f0*/  LDC.64 R24, c[0x0][0x8a8] ;  /* 0x00022a00ff187b82 */ /* 0x000ea20000000a00 */
[----:B------:R-:W2:Y:S02]  /*0200*/  LDCU.64 UR4, c[0x0][0x358] ;  /* 0x00006b00ff0477ac */ /* 0x000ea40008000a00 */
[----:B--2---:R2:W5:Y:S01]  /*0210*/  LDG.E R24, desc[UR4][R24.64] ;  /* 0x0000000418187981 */ /* 0x004562000c1e1900 */
[----:B------:R-:W-:Y:S05]  /*0220*/  BRA `(.L_x_2) ;  /* 0x0000000000087947 */ /* 0x000fea0003800000 */
.L_x_3:
[----:B------:R-:W2:Y:S02]  /*0230*/  LDCU UR4, c[0x0][0x8a0] ;  /* 0x00011400ff0477ac */ /* 0x000ea40008000800 */
[----:B--2---:R-:W-:Y:S02]  /*0240*/  MOV R24, UR4 ;  /* 0x0000000400187c02 */ /* 0x004fe40008000f00 */
.L_x_2:
[----:B------:R-:W-:Y:S01]  /*0250*/  IMAD.U32 R0, RZ, RZ, UR18 ;  /* 0x00000012ff007e24 */ /* 0x000fe2000f8e00ff */
[----:B------:R-:W-:Y:S04]  /*0260*/  BSSY.RECONVERGENT B0, `(.L_x_4) ;  /* 0x000000c000007945 */ /* 0x000fe80003800200 */
[C---:B------:R-:W-:Y:S02]  /*0270*/  ISETP.NE.OR P1, PT, R0.reuse, 0x1, !P3 ;  /* 0x000000010000780c */ /* 0x040fe40005f25670 */
[----:B------:R-:W-:-:S11]  /*0280*/  ISETP.NE.OR P0, PT, R0, 0x3, !P3 ;  /* 0x000000030000780c */ /* 0x000fd60005f05670 */
[----:B------:R-:W-:Y:S05]  /*0290*/  @P1 BRA `(.L_x_5) ;  /* 0x0000000000201947 */ /* 0x000fea0003800000 */
[----:B------:R-:W3:Y:S02]  /*02a0*/  LDCU.64 UR4, c[0x0][0x348] ;  /* 0x00006900ff0477ac */ /* 0x000ee40008000a00 */
[----:B---3--:R-:W-:Y:S02]  /*02b0*/  UIADD3 UR6, UP1, UPT, UR4, 0x80, URZ ;  /* 0x0000008004067890 */ /* 0x008fe4000ff3e0ff */
[----:B------:R-:W-:Y:S02]  /*02c0*/  UIADD3 UR4, UP0, UPT, UR4, 0x180, URZ ;  /* 0x0000018004047890 */ /* 0x000fe4000ff1e0ff */
[----:B------:R-:W-:Y:S02]  /*02d0*/  UIADD3.X UR7, UPT, UPT, URZ, UR5, URZ, UP1, !UPT ;  /* 0x00000005ff077290 */ /* 0x000fe40008ffe4ff */
[----:B------:R-:W-:-:S07]  /*02e0*/  UIADD3.X UR5, UPT, UPT, URZ, UR5, URZ, UP0, !UPT ;  /* 0x00000005ff057290 */ /* 0x000fce00087fe4ff */
[----:B------:R3:W-:Y:S02]  /*02f0*/  UTMACCTL.PF [UR6] ;  /* 0x00000000060079b9 */ /* 0x0007e40008040000 */
[----:B------:R3:W-:Y:S02]  /*0300*/  UTMACCTL.PF [UR4] ;  /* 0x00000000040079b9 */ /* 0x0007e40008040000 */
[----:B---3--:R-:W-:Y:S01]  /*0310*/  NOP ;  /* 0x0000000000007918 */ /* 0x008fe20000000000 */
.L_x_5:
[----:B------:R-:W-:Y:S05]  /*0320*/  BSYNC.RECONVERGENT B0 ;  /* 0x0000000000007941 */ /* 0x000fea0003800200 */
.L_x_4:
[----:B------:R-:W-:Y:S04]  /*0330*/  BSSY.RECONVERGENT B0, `(.L_x_6) ;  /* 0x000000a000007945 */ /* 0x000fe80003800200 */
        /* <DEDUP_REMOVED lines=9> */
.L_x_7:
[----:B------:R-:W-:Y:S05]  /*03d0*/  BSYNC.RECONVERGENT B0 ;  /* 0x0000000000007941 */ /* 0x000fea0003800200 */
.L_x_6:
[----:B------:R-:W3:Y:S01]  /*03e0*/  LDCU.64 UR4, c[0x0][0x888] ;  /* 0x00011100ff0477ac */ /* 0x000ee20008000a00 */
[----:B------:R-:W-:Y:S02]  /*03f0*/  UISETP.EQ.U32.AND UP2, UPT, UR8, URZ, UPT ;  /* 0x000000ff0800728c */ /* 0x000fe4000bf42070 */
[----:B------:R-:W-:Y:S02]  /*0400*/  UPLOP3.LUT UP3, UPT, UPT, UPT, UPT, 0x80, 0x8 ;  /* 0x000000000008789c */ /* 0x000fe40003f6f070 */
[----:B---3--:R-:W-:-:S04]  /*0410*/  UISETP.NE.U32.AND UP0, UPT, UR4, URZ, UPT ;  /* 0x000000ff0400728c */ /* 0x008fc8000bf05070 */
[----:B------:R-:W-:-:S04]  /*0420*/  UISETP.NE.AND.EX UP1, UPT, UR5, URZ, UPT, UP0 ;  /* 0x000000ff0500728c */ /* 0x000fc8000bf25300 */
[----:B------:R-:W-:-:S04]  /*0430*/  UISETP.EQ.OR.EX UP4, UPT, UR9, URZ, !UP1, UP2 ;  /* 0x000000ff0900728c */ /* 0x000fc8000cf82720 */
[----:B------:R-:W-:-:S06]  /*0440*/  UP2UR UR4, UPR, URZ, 0x10 ;  /* 0x00000010ff047883 */ /* 0x000fcc0008000000 */
[----:B------:R-:W-:Y:S01]  /*0450*/  MOV R49, UR4 ;  /* 0x0000000400317c02 */ /* 0x000fe20008000f00 */
[----:B------:R-:W-:Y:S06]  /*0460*/  BRA.U !UP4, `(.L_x_8) ;  /* 0x000000010c207547 */ /* 0x000fec000b800000 */
[----:B------:R-:W-:Y:S01]  /*0470*/  UISETP.NE.U32.AND UP2, UPT, UR8, URZ, UPT ;  /* 0x000000ff0800728c */ /* 0x000fe2000bf45070 */
[----:B-----5:R-:W-:Y:S01]  /*0480*/  FSETP.NEU.AND P0, PT, R26, RZ, PT ;  /* 0x000000ff1a00720b */ /* 0x020fe20003f0d000 */
[----:B------:R-:W-:Y:S02]  /*0490*/  USEL UR4, URZ, 0xffffffff, UP1 ;  /* 0xffffffffff047887 */ /* 0x000fe40008800000 */
[----:B------:R-:W-:-:S10]  /*04a0*/  UISETP.NE.AND.EX UP2, UPT, UR9, URZ, UPT, UP2 ;  /* 0x000000ff0900728c */ /* 0x000fd4000bf45320 */
[----:B------:R-:W-:Y:S01]  /*04b0*/  VOTEU.ANY UP0, P0 ;  /* 0x0000000000ff7886 */ /* 0x000fe20000000100 */
[----:B------:R-:W-:-:S04]  /*04c0*/  @!UP2 USEL UR4, URZ, 0xffffffff, UP0 ;  /* 0xffffffffff04a887 */ /* 0x000fc80008000000 */
[----:B------:R-:W-:-:S04]  /*04d0*/  ULOP3.LUT UR4, UR4, 0x1, URZ, 0xc0, !UPT ;  /* 0x0000000104047892 */ /* 0x000fc8000f8ec0ff */
[----:B------:R-:W-:-:S11]  /*04e0*/  UISETP.NE.U32.AND UP3, UPT, UR4, 0x1, UPT ;  /* 0x000000010400788c */ /* 0x000fd6000bf65070 */
.L_x_8:
[----:B------:R-:W3:Y:S02]  /*04f0*/  SHFL.IDX PT, R2, R46, RZ, 0x1f ;  /* 0x00001fff2e027589 */ /* 0x000ee400000e0000 */
[----:B---3--:R-:W-:-:S13]  /*0500*/  ISETP.NE.AND P0, PT, R2, RZ, PT ;  /* 0x000000ff0200720c */ /* 0x008fda0003f05270 */
[----:B------:R-:W-:Y:S05]  /*0510*/  @P0 BRA `(.L_x_9) ;  /* 0x0000000000ac0947 */ /* 0x000fea0003800000 */
[----:B------:R-:W-:Y:S01]  /*0520*/  ELECT P0, URZ, PT ;  /* 0x0000000000ff782f */ /* 0x000fe20003800000 */
[----:B------:R-:W-:-:S12]  /*0530*/  BSSY.RECONVERGENT B0, `(.L_x_9) ;  /* 0x0000029000007945 */ /* 0x000fd80003800200 */
[----:B------:R-:W-:Y:S05]  /*0540*/  @!P0 BRA `(.L_x_10) ;  /* 0x00000000009c8947 */ /* 0x000fea0003800000 */
[----:B------:R-:W3:Y:S01]  /*0550*/  S2UR UR4, SR_CgaCtaId ;  /* 0x00000000000479c3 */ /* 0x000ee20000008800 */
[----:B------:R-:W-:Y:S01]  /*0560*/  UMOV UR5, 0x400 ;  /* 0x0000040000057882 */ /* 0x000fe20000000000 */
[----:B------:R-:W-:Y:S01]  /*0570*/  UMOV UR8, 0x1 ;  /* 0x0000000100087882 */ /* 0x000fe20000000000 */
[----:B------:R-:W-:Y:S01]  /*0580*/  UMOV UR6, 0x2 ;  /* 0x0000000200067882 */ /* 0x000fe20000000000 */
[----:B------:R-:W-:-:S04]  /*0590*/  UIADD3 UR8, UPT, UPT, -UR8, 0x100000, URZ ;  /* 0x0010000008087890 */ /* 0x000fc8000fffe1ff */
[----:B------:R-:W-:Y:S02]  /*05a0*/  USHF.L.U32 UR9, UR8, 0xb, URZ ;  /* 0x0000000b08097899 */ /* 0x000fe400080006ff */
[----:B------:R-:W-:Y:S02]  /*05b0*/  USHF.L.U32 UR8, UR8, 0x1, URZ ;  /* 0x0000000108087899 */ /* 0x000fe400080006ff */
[----:B------:R-:W-:-:S04]  /*05c0*/  UIADD3 UR6, UPT, UPT, -UR6, 0x100000, URZ ;  /* 0x0010000006067890 */ /* 0x000fc8000fffe1ff */
[----:B------:R-:W-:Y:S02]  /*05d0*/  USHF.L.U32 UR7, UR6, 0xb, URZ ;  /* 0x0000000b06077899 */ /* 0x000fe400080006ff */
[----:B------:R-:W-:Y:S02]  /*05e0*/  USHF.L.U32 UR6, UR6, 0x1, URZ ;  /* 0x0000000106067899 */ /* 0x000fe400080006ff */
[----:B---3--:R-:W-:Y:S01]  /*05f0*/  ULEA UR4, UR4, UR5, 0x18 ;  /* 0x0000000504047291 */ /* 0x008fe2000f8ec0ff */
[----:B------:R-:W3:Y:S11]  /*0600*/  FENCE.VIEW.ASYNC.S ;  /* 0x00000000000073c6 */ /* 0x000ef60000000000 */
[----:B---3--:R3:W4:Y:S01]  /*0610*/  SYNCS.EXCH.64 URZ, [UR4], UR8 ;  /* 0x0000000804ff75b2 */ /* 0x0087220008000100 */
[----:B------:R3:W1:Y:S01]  /*0620*/  SYNCS.EXCH.64 URZ, [UR4+0x68], UR6 ;  /* 0x0000680604ff75b2 */ /* 0x0006620008000100 */
        /* <DEDUP_REMOVED lines=23> */
[----:B------:R3:W1:Y:S02]  /*07a0*/  SYNCS.EXCH.64 URZ, [UR4+0xc8], UR6 ;  /* 0x0000c80604ff75b2 */ /* 0x0006640008000100 */
[----:B---34-:R-:W-:Y:S01]  /*07b0*/  NOP ;  /* 0x0000000000007918 */ /* 0x018fe20000000000 */
.L_x_10:
[----:B------:R-:W-:Y:S05]  /*07c0*/  BSYNC.RECONVERGENT B0 ;  /* 0x0000000000007941 */ /* 0x000fea0003800200 */
.L_x_9:
[----:B------:R-:W3:Y:S01]  /*07d0*/  SHFL.IDX PT, R2, R46, RZ, 0x1f ;  /* 0x00001fff2e027589 */ /* 0x000ee200000e0000 */
[----:B------:R-:W-:Y:S01]  /*07e0*/  NOP ;  /* 0x0000000000007918 */ /* 0x000fe20000000000 */
[----:B---3--:R-:W-:-:S13]  /*07f0*/  ISETP.NE.AND P0, PT, R2, 0x1, PT ;  /* 0x000000010200780c */ /* 0x008fda0003f05270 */
[----:B------:R-:W-:Y:S05]  /*0800*/  @P0 BRA `(.L_x_11) ;  /* 0x0000000000500947 */ /* 0x000fea0003800000 */
        /* <DEDUP_REMOVED lines=9> */
[----:B------:R-:W-:Y:S01]  /*08a0*/  USHF.L.U32 UR6, UR6, 0x1, URZ ;  /* 0x0000000106067899 */ /* 0x000fe200080006ff */
[----:B------:R-:W-:Y:S01]  /*08b0*/  ELECT P0, URZ, PT ;  /* 0x0000000000ff782f */ /* 0x000fe20003800000 */
[----:B---3--:R-:W-:Y:S01]  /*08c0*/  ULEA UR4, UR4, UR5, 0x18 ;  /* 0x0000000504047291 */ /* 0x008fe2000f8ec0ff */
[----:B------:R-:W3:Y:S11]  /*08d0*/  FENCE.VIEW.ASYNC.S ;  /* 0x00000000000073c6 */ /* 0x000ef60000000000 */
[----:B---3--:R3:W4:Y:S01]  /*08e0*/  SYNCS.EXCH.64 URZ, [UR4+0xd0], UR8 ;  /* 0x0000d00804ff75b2 */ /* 0x0087220008000100 */
[----:B------:R3:W1:Y:S01]  /*08f0*/  SYNCS.EXCH.64 URZ, [UR4+0xe8], UR6 ;  /* 0x0000e80604ff75b2 */ /* 0x0006620008000100 */
[----:B------:R3:W1:Y:S01]  /*0900*/  SYNCS.EXCH.64 URZ, [UR4+0xd8], UR8 ;  /* 0x0000d80804ff75b2 */ /* 0x0006620008000100 */
[----:B------:R3:W1:Y:S01]  /*0910*/  SYNCS.EXCH.64 URZ, [UR4+0xf0], UR6 ;  /* 0x0000f00604ff75b2 */ /* 0x0006620008000100 */
[----:B------:R3:W1:Y:S01]  /*0920*/  SYNCS.EXCH.64 URZ, [UR4+0xe0], UR8 ;  /* 0x0000e00804ff75b2 */ /* 0x0006620008000100 */
[----:B------:R3:W1:Y:S01]  /*0930*/  SYNCS.EXCH.64 URZ, [UR4+0xf8], UR6 ;  /* 0x0000f80604ff75b2 */ /* 0x0006620008000100 */
[----:B------:R-:W-:Y:S01]  /*0940*/  NOP ;  /* 0x0000000000007918 */ /* 0x000fe20000000000 */
.L_x_11:
[----:B------:R-:W2:Y:S01]  /*0950*/  SHFL.IDX PT, R2, R46, RZ, 0x1f ;  /* 0x00001fff2e027589 */ /* 0x000ea200000e0000 */
[----:B------:R-:W-:Y:S01]  /*0960*/  NOP ;  /* 0x0000000000007918 */ /* 0x000fe20000000000 */
[----:B--2---:R-:W-:-:S13]  /*0970*/  ISETP.NE.AND P0, PT, R2, 0x3, PT ;  /* 0x000000030200780c */ /* 0x004fda0003f05270 */
[----:B------:R-:W-:Y:S05]  /*0980*/  @P0 BRA `(.L_x_12) ;  /* 0x0000000000300947 */ /* 0x000fea0003800000 */
[----:B---3--:R-:W2:Y:S01]  /*0990*/  S2UR UR4, SR_CgaCtaId ;  /* 0x00000000000479c3 */ /* 0x008ea20000008800 */
[----:B------:R-:W-:Y:S01]  /*09a0*/  UMOV UR6, 0x400 ;  /* 0x0000040000067882 */ /* 0x000fe20000000000 */
[----:B------:R-:W-:Y:S01]  /*09b0*/  UMOV UR5, 0x20 ;  /* 0x0000002000057882 */ /* 0x000fe20000000000 */
[----:B------:R-:W-:Y:S01]  /*09c0*/  ELECT P0, URZ, PT ;  /* 0x0000000000ff782f */ /* 0x000fe20003800000 */
[----:B--2---:R-:W-:Y:S02]  /*09d0*/  ULEA UR6, UR4, UR6, 0x18 ;  /* 0x0000000604067291 */ /* 0x004fe4000f8ec0ff */
[----:B------:R-:W-:-:S04]  /*09e0*/  UIADD3 UR4, UPT, UPT, -UR5, 0x100000, URZ ;  /* 0x0010000005047890 */ /* 0x000fc8000fffe1ff */
[----:B------:R-:W-:Y:S02]  /*09f0*/  USHF.L.U32 UR5, UR4, 0xb, URZ ;  /* 0x0000000b04057899 */ /* 0x000fe400080006ff */
[----:B------:R-:W-:Y:S01]  /*0a00*/  USHF.L.U32 UR4, UR4, 0x1, URZ ;  /* 0x0000000104047899 */ /* 0x000fe200080006ff */
[----:B------:R-:W2:Y:S11]  /*0a10*/  FENCE.VIEW.ASYNC.S ;  /* 0x00000000000073c6 */ /* 0x000eb60000000000 */
[----:B--2---:R2:W3:Y:S01]  /*0a20*/  SYNCS.EXCH.64 URZ, [UR6+0x100], UR4 ;  /* 0x0001000406ff75b2 */ /* 0x0044e20008000100 */
[----:B------:R2:W1:Y:S01]  /*0a30*/  SYNCS.EXCH.64 URZ, [UR6+0x108], UR4 ;  /* 0x0001080406ff75b2 */ /* 0x0004620008000100 */
[----:B------:R-:W-:Y:S01]  /*0a40*/  NOP ;  /* 0x0000000000007918 */ /* 0x000fe20000000000 */
.L_x_12:
[----:B------:R-:W4:Y:S01]  /*0a50*/  SHFL.IDX PT, R2, R46, RZ, 0x1f ;  /* 0x00001fff2e027589 */ /* 0x000f2200000e0000 */
[----:B------:R-:W-:Y:S01]  /*0a60*/  NOP ;  /* 0x0000000000007918 */ /* 0x000fe20000000000 */
[----:B----4-:R-:W-:-:S13]  /*0a70*/  ISETP.NE.AND P0, PT, R2, 0x4, PT ;  /* 0x000000040200780c */ /* 0x010fda0003f05270 */
[----:B------:R-:W-:Y:S05]  /*0a80*/  @P0 BRA `(.L_x_13) ;  /* 0x00000000004c0947 */ /* 0x000fea0003800000 */
[----:B--23--:R-:W2:Y:S01]  /*0a90*/  S2UR UR6, SR_CgaCtaId ;  /* 0x00000000000679c3 */ /* 0x00cea20000008800 */
[----:B------:R-:W-:Y:S01]  /*0aa0*/  UMOV UR4, 0x1e0 ;  /* 0x000001e000047882 */ /* 0x000fe20000000000 */
[----:B------:R-:W-:Y:S01]  /*0ab0*/  UMOV UR5, 0x400 ;  /* 0x0000040000057882 */ /* 0x000fe20000000000 */
[----:B------:R-:W-:Y:S01]  /*0ac0*/  USEL UR4, UR4, 0x1a0, UP3 ;  /* 0x000001a004047887 */ /* 0x000fe20009800000 */
[----:B------:R-:W-:Y:S01]  /*0ad0*/  UMOV UR8, 0x1 ;  /* 0x0000000100087882 */ /* 0x000fe20000000000 */
[----:B------:R-:W-:Y:S01]  /*0ae0*/  ELECT P0, URZ, PT ;  /* 0x0000000000ff782f */ /* 0x000fe20003800000 */
[----:B------:R-:W-:-:S04]  /*0af0*/  UIADD3 UR8, UPT, UPT, -UR8, 0x100000, URZ ;  /* 0x0010000008087890 */ /* 0x000fc8000fffe1ff */
[----:B------:R-:W-:Y:S02]  /*0b00*/  USHF.L.U32 UR9, UR8, 0xb, URZ ;  /* 0x0000000b08097899 */ /* 0x000fe400080006ff */
[----:B------:R-:W-:Y:S02]  /*0b10*/  USHF.L.U32 UR8, UR8, 0x1, URZ ;  /* 0x0000000108087899 */ /* 0x000fe400080006ff */
[----:B--2---:R-:W-:Y:S02]  /*0b20*/  ULEA UR6, UR6, UR5, 0x18 ;  /* 0x0000000506067291 */ /* 0x004fe4000f8ec0ff */
[----:B------:R-:W-:-:S04]  /*0b30*/  UIADD3 UR4, UPT, UPT, -UR4, 0x100000, URZ ;  /* 0x0010000004047890 */ /* 0x000fc8000fffe1ff */
[----:B------:R-:W-:Y:S02]  /*0b40*/  USHF.L.U32 UR5, UR4, 0xb, URZ ;  /* 0x0000000b04057899 */ /* 0x000fe400080006ff */
[----:B------:R-:W-:Y:S01]  /*0b50*/  USHF.L.U32 UR4, UR4, 0x1, URZ ;  /* 0x0000000104047899 */ /* 0x000fe200080006ff */
[----:B------:R-:W2:Y:S03]  /*0b60*/  FENCE.VIEW.ASYNC.S ;  /* 0x00000000000073c6 */ /* 0x000ea60000000000 */
[----:B--2---:R4:W2:Y:S08]  /*0b70*/  SYNCS.EXCH.64 URZ, [UR6+0x110], UR8 ;  /* 0x0001100806ff75b2 */ /* 0x0048b00008000100 */
[----:B------:R4:W3:Y:S01]  /*0b80*/  SYNCS.EXCH.64 URZ, [UR6+0x120], UR4 ;  /* 0x0001200406ff75b2 */ /* 0x0008e20008000100 */
[----:B------:R4:W1:Y:S01]  /*0b90*/  SYNCS.EXCH.64 URZ, [UR6+0x118], UR8 ;  /* 0x0001180806ff75b2 */ /* 0x0008620008000100 */
[----:B------:R4:W1:Y:S02]  /*0ba0*/  SYNCS.EXCH.64 URZ, [UR6+0x128], UR4 ;  /* 0x0001280406ff75b2 */ /* 0x0008640008000100 */
[----:B----4-:R-:W-:Y:S01]  /*0bb0*/  NOP ;  /* 0x0000000000007918 */ /* 0x010fe20000000000 */
.L_x_13:
[----:B------:R-:W4:Y:S01]  /*0bc0*/  SHFL.IDX PT, R2, R46, RZ, 0x1f ;  /* 0x00001fff2e027589 */ /* 0x000f2200000e0000 */
[----:B------:R-:W-:Y:S01]  /*0bd0*/  NOP ;  /* 0x0000000000007918 */ /* 0x000fe20000000000 */
[----:B----4-:R-:W-:-:S13]  /*0be0*/  ISETP.NE.AND P0, PT, R2, 0x5, PT ;  /* 0x000000050200780c */ /* 0x010fda0003f05270 */
[----:B------:R-:W-:Y:S05]  /*0bf0*/  @P0 BRA `(.L_x_14) ;  /* 0x0000000000580947 */ /* 0x000fea0003800000 */
[----:B--23--:R-:W2:Y:S01]  /*0c00*/  S2UR UR4, SR_CgaCtaId ;  /* 0x00000000000479c3 */ /* 0x00cea20000008800 */
        /* <DEDUP_REMOVED lines=10> */
[----:B--2---:R-:W-:Y:S01]  /*0cb0*/  ULEA UR4, UR4, UR5, 0x18 ;  /* 0x0000000504047291 */ /* 0x004fe2000f8ec0ff */
[----:B------:R-:W2:Y:S11]  /*0cc0*/  FENCE.VIEW.ASYNC.S ;  /* 0x00000000000073c6 */ /* 0x000eb60000000000 */
[----:B--2---:R4:W2:Y:S01]  /*0cd0*/  SYNCS.EXCH.64 URZ, [UR4+0x130], UR8 ;  /* 0x0001300804ff75b2 */ /* 0x0048a20008000100 */
[----:B------:R4:W3:Y:S01]  /*0ce0*/  SYNCS.EXCH.64 URZ, [UR4+0x150], UR6 ;  /* 0x0001500604ff75b2 */ /* 0x0008e20008000100 */
[----:B------:R4:W1:Y:S01]  /*0cf0*/  SYNCS.EXCH.64 URZ, [UR4+0x138], UR8 ;  /* 0x0001380804ff75b2 */ /* 0x0008620008000100 */
[----:B------:R4:W1:Y:S01]  /*0d00*/  SYNCS.EXCH.64 URZ, [UR4+0x158], UR6 ;  /* 0x0001580604ff75b2 */ /* 0x0008620008000100 */
[----:B------:R4:W1:Y:S01]  /*0d10*/  SYNCS.EXCH.64 URZ, [UR4+0x140], UR8 ;  /* 0x0001400804ff75b2 */ /* 0x0008620008000100 */
[----:B------:R4:W1:Y:S01]  /*0d20*/  SYNCS.EXCH.64 URZ, [UR4+0x160], UR6 ;  /* 0x0001600604ff75b2 */ /* 0x0008620008000100 */
[----:B------:R4:W1:Y:S01]  /*0d30*/  SYNCS.EXCH.64 URZ, [UR4+0x148], UR8 ;  /* 0x0001480804ff75b2 */ /* 0x0008620008000100 */
[----:B------:R4:W1:Y:S02]  /*0d40*/  SYNCS.EXCH.64 URZ, [UR4+0x168], UR6 ;  /* 0x0001680604ff75b2 */ /* 0x0008640008000100 */
[----:B----4-:R-:W-:Y:S01]  /*0d50*/  NOP ;  /* 0x0000000000007918 */ /* 0x010fe20000000000 */
.L_x_14:
[----:B------:R-:W4:Y:S01]  /*0d60*/  SHFL.IDX PT, R2, R46, RZ, 0x1f ;  /* 0x00001fff2e027589 */ /* 0x000f2200000e0000 */
[----:B------:R-:W1:Y:S01]  /*0d70*/  S2UR UR54, SR_CgaCtaId ;  /* 0x00000000003679c3 */ /* 0x000e620000008800 */
[----:B------:R-:W-:Y:S01]  /*0d80*/  NOP ;  /* 0x0000000000007918 */ /* 0x000fe20000000000 */
[----:B----4-:R-:W-:-:S13]  /*0d90*/  ISETP.NE.AND P0, PT, R2, 0x3, PT ;  /* 0x000000030200780c */ /* 0x010fda0003f05270 */
[----:B-1----:R-:W-:Y:S05]  /*0da0*/  @P0 BRA `(.L_x_15) ;  /* 0x0000000000340947 */ /* 0x002fea0003800000 */
[----:B--23--:R-:W-:Y:S01]  /*0db0*/  UMOV UR4, 0x400 ;  /* 0x0000040000047882 */ /* 0x00cfe20000000000 */
[----:B------:R-:W-:Y:S01]  /*0dc0*/  UMOV UR6, 0x20 ;  /* 0x0000002000067882 */ /* 0x000fe20000000000 */
[----:B------:R-:W-:Y:S02]  /*0dd0*/  ULEA UR4, UR54, UR4, 0x18 ;  /* 0x0000000436047291 */ /* 0x000fe4000f8ec0ff */
[----:B------:R-:W-:-:S04]  /*0de0*/  UIADD3 UR6, UPT, UPT, -UR6, 0x100000, URZ ;  /* 0x0010000006067890 */ /* 0x000fc8000fffe1ff */
[----:B------:R-:W-:Y:S02]  /*0df0*/  USHF.L.U32 UR7, UR6, 0xb, URZ ;  /* 0x0000000b06077899 */ /* 0x000fe400080006ff */
[----:B------:R-:W-:Y:S01]  /*0e00*/  USHF.L.U32 UR6, UR6, 0x1, URZ ;  /* 0x0000000106067899 */ /* 0x000fe200080006ff */
[----:B------:R-:W-:Y:S01]  /*0e10*/  ELECT P0, URZ, PT ;  /* 0x0000000000ff782f */ /* 0x000fe20003800000 */
[----:B------:R-:W1:Y:S10]  /*0e20*/  FENCE.VIEW.ASYNC.S ;  /* 0x00000000000073c6 */ /* 0x000e740000000000 */
[----:B-1----:R1:W4:Y:S01]  /*0e30*/  SYNCS.EXCH.64 URZ, [UR4+0x170], UR6 ;  /* 0x0001700604ff75b2 */ /* 0x0023220008000100 */
[----:B------:R1:W2:Y:S01]  /*0e40*/  SYNCS.EXCH.64 URZ, [UR4+0x180], UR6 ;  /* 0x0001800604ff75b2 */ /* 0x0002a20008000100 */
[----:B------:R1:W3:Y:S01]  /*0e50*/  SYNCS.EXCH.64 URZ, [UR4+0x178], UR6 ;  /* 0x0001780604ff75b2 */ /* 0x0002e20008000100 */
[----:B------:R1:W1:Y:S01]  /*0e60*/  SYNCS.EXCH.64 URZ, [UR4+0x188], UR6 ;  /* 0x0001880604ff75b2 */ /* 0x0002620008000100 */
[----:B------:R-:W-:Y:S01]  /*0e70*/  NOP ;  /* 0x0000000000007918 */ /* 0x000fe20000000000 */
.L_x_15:
[----:B-123--:R-:W1:Y:S01]  /*0e80*/  LDCU UR4, c[0x0][0x36c] ;  /* 0x00006d80ff0477ac */ /* 0x00ee620008000800 */
[----:B------:R-:W-:Y:S01]  /*0e90*/  ISETP.NE.OR P3, PT, R0, 0x2, !P3 ;  /* 0x000000020000780c */ /* 0x000fe20005f65670 */
[----:B------:R-:W-:Y:S01]  /*0ea0*/  NOP ;  /* 0x0000000000007918 */ /* 0x000fe20000000000 */
[----:B------:R-:W-:Y:S01]  /*0eb0*/  LOP3.LUT R0, R55, 0x1f, RZ, 0xc0, !PT ;  /* 0x0000001f37007812 */ /* 0x000fe200078ec0ff */
[----:B------:R-:W-:Y:S02]  /*0ec0*/  UISETP.NE.AND UP4, UPT, UR18, 0x2, UPT ;  /* 0x000000021200788c */ /* 0x000fe4000bf85270 */
[----:B------:R-:W-:Y:S02]  /*0ed0*/  UISETP.NE.AND UP5, UPT, UR18, URZ, UPT ;  /* 0x000000ff1200728c */ /* 0x000fe4000bfa5270 */
[----:B-1----:R-:W-:-:S09]  /*0ee0*/  UISETP.EQ.U32.AND UP6, UPT, UR4, 0x1, UPT ;  /* 0x000000010400788c */ /* 0x002fd2000bfc2070 */
[----:B------:R-:W-:Y:S05]  /*0ef0*/  BRA.U !UP6, `(.L_x_16) ;  /* 0x000000010e087547 */ /* 0x000fea000b800000 */
[----:B----4-:R-:W-:Y:S01]  /*0f00*/  UCGABAR_ARV ;  /* 0x00000000000079c7 */ /* 0x010fe20008000000 */
[----:B------:R-:W-:Y:S05]  /*0f10*/  BRA `(.L_x_17) ;  /* 0x0000000000047947 */ /* 0x000fea0003800000 */
.L_x_16:
[----:B----4-:R-:W-:Y:S01]  /*0f20*/  NOP ;  /* 0x0000000000007918 */ /* 0x010fe20000000000 */
.L_x_17:
[----:B------:R-:W1:Y:S01]  /*0f30*/  S2UR UR26, SR_CTAID.X ;  /* 0x00000000001a79c3 */ /* 0x000e620000002500 */
[----:B------:R-:W-:-:S05]  /*0f40*/  CS2R.32 R48, SR_CgaSize ;  /* 0x0000000000307805 */ /* 0x000fca0000008a00 */
[----:B------:R-:W-:-:S05]  /*0f50*/  IMAD R48, R48, -0xa0, RZ ;  /* 0xffffff6030307824 */ /* 0x000fca00078e02ff */
[----:B------:R-:W-:-:S14]  /*0f60*/  R2UR UR5, R48 ;  /* 0x00000000300572ca */ /* 0x000fdc00000e0000 */
[----:B------:R-:W2:Y:S01]  /*0f70*/  LDCU UR5, c[0x0][UR5+0x2b0] ;  /* 0x00005600050577ac */ /* 0x000ea20008000800 */
[----:B------:R-:W-:-:S05]  /*0f80*/  CS2R.32 R48, SR_CgaSize ;  /* 0x0000000000307805 */ /* 0x000fca0000008a00 */
[----:B------:R-:W-:-:S05]  /*0f90*/  IMAD R48, R48, -0xa0, RZ ;  /* 0xffffff6030307824 */ /* 0x000fca00078e02ff */
[----:B------:R-:W-:-:S14]  /*0fa0*/  R2UR UR4, R48 ;  /* 0x00000000300472ca */ /* 0x000fdc00000e0000 */
[----:B------:R-:W3:Y:S01]  /*0fb0*/  LDCU UR4, c[0x0][UR4+0x2b4] ;  /* 0x00005680040477ac */ /* 0x000ee20008000800 */
[----:B------:R-:W4:Y:S01]  /*0fc0*/  S2UR UR30, SR_CTAID.Y ;  /* 0x00000000001e79c3 */ /* 0x000f220000002600 */
[----:B------:R-:W-:-:S05]  /*0fd0*/  CS2R.32 R48, SR_CgaSize ;  /* 0x0000000000307805 */ /* 0x000fca0000008a00 */
[----:B------:R-:W-:-:S05]  /*0fe0*/  IMAD R48, R48, -0xa0, RZ ;  /* 0xffffff6030307824 */ /* 0x000fca00078e02ff */
[----:B------:R-:W-:-:S14]  /*0ff0*/  R2UR UR6, R48 ;  /* 0x00000000300672ca */ /* 0x000fdc00000e0000 */
[----:B------:R-:W3:Y:S01]  /*1000*/  LDCU UR6, c[0x0][UR6+0x2a0] ;  /* 0x00005400060677ac */ /* 0x000ee20008000800 */
[----:B------:R-:W-:-:S05]  /*1010*/  CS2R.32 R48, SR_CgaSize ;  /* 0x0000000000307805 */ /* 0x000fca0000008a00 */
[----:B------:R-:W-:-:S05]  /*1020*/  IMAD R48, R48, -0xa0, RZ ;  /* 0xffffff6030307824 */ /* 0x000fca00078e02ff */
[----:B------:R-:W-:-:S14]  /*1030*/  R2UR UR7, R48 ;  /* 0x00000000300772ca */ /* 0x000fdc00000e0000 */
[----:B------:R-:W3:Y:S01]  /*1040*/  LDCU UR7, c[0x0][UR7+0x2a4] ;  /* 0x00005480070777ac */ /* 0x000ee20008000800 */
[----:B------:R-:W-:Y:S01]  /*1050*/  USHF.L.U32 UR24, UR54, 0xb, URZ ;  /* 0x0000000b36187899 */ /* 0x000fe200080006ff */
[----:B------:R-:W3:Y:S01]  /*1060*/  LDCU UR19, c[0x0][0xb24] ;  /* 0x00016480ff1377ac */ /* 0x000ee20008000800 */
[----:B------:R-:W3:Y:S01]  /*1070*/  LDCU UR42, c[0x0][0xb24] ;  /* 0x00016480ff2a77ac */ /* 0x000ee20008000800 */
[----:B-1----:R-:W-:Y:S01]  /*1080*/  I2FP.F32.U32 R3, UR26 ;  /* 0x0000001a00037c45 */ /* 0x002fe20008201000 */
[----:B------:R-:W1:Y:S04]  /*1090*/  LDCU UR22, c[0x0][0xb30] ;  /* 0x00016600ff1677ac */ /* 0x000e680008000800 */
[----:B--2---:R-:W-:Y:S01]  /*10a0*/  FMUL R3, R3, UR5 ;  /* 0x0000000503037c20 */ /* 0x004fe20008400000 */
[----:B------:R-:W-:Y:S01]  /*10b0*/  ULOP3.LUT UR24, UR24, 0x800, URZ, 0xc0, !UPT ;  /* 0x0000080018187892 */ /* 0x000fe2000f8ec0ff */
[----:B----4-:R-:W-:-:S04]  /*10c0*/  I2FP.F32.U32 R2, UR30 ;  /* 0x0000001e00027c45 */ /* 0x010fc80008201000 */
[----:B------:R-:W2:Y:S01]  /*10d0*/  F2I.U32.TRUNC.NTZ R3, R3 ;  /* 0x0000000300037305 */ /* 0x000ea2000020f000 */
[----:B---3--:R-:W-:-:S07]  /*10e0*/  FMUL R2, R2, UR4 ;  /* 0x0000000402027c20 */ /* 0x008fce0008400000 */
[----:B------:R-:W3:Y:S01]  /*10f0*/  F2I.U32.TRUNC.NTZ R2, R2 ;  /* 0x0000000200027305 */ /* 0x000ee2000020f000 */
[----:B--2---:R-:W-:Y:S02]  /*1100*/  R2UR UR5, R3 ;  /* 0x00000000030572ca */ /* 0x004fe400000e0000 */
[----:B---3--:R-:W-:Y:S02]  /*1110*/  R2UR UR4, R2 ;  /* 0x00000000020472ca */ /* 0x008fe400000e0000 */
[----:B------:R-:W-:-:S09]  /*1120*/  PRMT R2, RZ, 0x7610, R2 ;  /* 0x00007610ff027816 */ /* 0x000fd20000000002 */
[----:B------:R-:W-:-:S04]  /*1130*/  UIADD3 UR5, UPT, UPT, -UR5, URZ, URZ ;  /* 0x000000ff05057290 */ /* 0x000fc8000fffe1ff */
[----:B------:R-:W-:Y:S02]  /*1140*/  UIMAD UR5, UR6, UR5, UR26 ;  /* 0x00000005060572a4 */ /* 0x000fe4000f8e021a */
[----:B------:R-:W-:-:S04]  /*1150*/  UIADD3 UR4, UPT, UPT, -UR4, URZ, URZ ;  /* 0x000000ff04047290 */ /* 0x000fc8000fffe1ff */
[----:B------:R-:W-:Y:S01]  /*1160*/  IMAD.U32 R48, RZ, RZ, UR5 ;  /* 0x00000005ff307e24 */ /* 0x000fe2000f8e00ff */
[----:B------:R-:W-:-:S06]  /*1170*/  UIMAD UR4, UR7, UR4, UR30 ;  /* 0x00000004070472a4 */ /* 0x000fcc000f8e021e */
[----:B------:R-:W-:Y:S01]  /*1180*/  IMAD.U32 R47, RZ, RZ, UR4 ;  /* 0x00000004ff2f7e24 */ /* 0x000fe2000f8e00ff */
[----:B-1----:R-:W-:Y:S06]  /*1190*/  BRA.U UP5, `(.L_x_18) ;  /* 0x00000001052c7547 */ /* 0x002fec000b800000 */
[----:B------:R-:W-:Y:S02]  /*11a0*/  R2UR UR4, R47 ;  /* 0x000000002f0472ca */ /* 0x000fe400000e0000 */
[----:B------:R-:W-:-:S11]  /*11b0*/  R2UR UR6, R48 ;  /* 0x00000000300672ca */ /* 0x000fd600000e0000 */
[----:B------:R-:W-:-:S04]  /*11c0*/  UISETP.NE.AND UP0, UPT, UR4, URZ, UPT ;  /* 0x000000ff0400728c */ /* 0x000fc8000bf05270 */
[----:B------:R-:W-:-:S04]  /*11d0*/  UISETP.EQ.OR UP0, UPT, UR6, URZ, !UP0 ;  /* 0x000000ff0600728c */ /* 0x000fc8000c702670 */
[----:B------:R-:W-:Y:S02]  /*11e0*/  USEL UR5, URZ, 0x1, !UP0 ;  /* 0x00000001ff057887 */ /* 0x000fe4000c000000 */
[----:B------:R-:W-:-:S04]  /*11f0*/  UISETP.NE.AND UP0, UPT, UR4, URZ, UPT ;  /* 0x000000ff0400728c */ /* 0x000fc8000bf05270 */
[----:B------:R-:W-:Y:S02]  /*1200*/  USEL UR4, URZ, 0x2, UP0 ;  /* 0x00000002ff047887 */ /* 0x000fe40008000000 */
[----:B------:R-:W-:-:S04]  /*1210*/  UISETP.NE.AND UP0, UPT, UR6, 0x1, UPT ;  /* 0x000000010600788c */ /* 0x000fc8000bf05270 */
[----:B------:R-:W-:-:S04]  /*1220*/  USEL UR4, UR4, 0x2, UP0 ;  /* 0x0000000204047887 */ /* 0x000fc80008000000 */
[----:B------:R-:W-:-:S06]  /*1230*/  UIADD3 UR4, UPT, UPT, UR5, UR4, URZ ;  /* 0x0000000405047290 */ /* 0x000fcc000fffe0ff */
[----:B------:R-:W-:-:S07]  /*1240*/  IMAD.U32 R2, RZ, RZ, UR4 ;  /* 0x00000004ff027e24 */ /* 0x000fce000f8e00ff */
.L_x_18:
[----:B------:R-:W1:Y:S01]  /*1250*/  S2UR UR36, SR_CTAID.Z ;  /* 0x00000000002479c3 */ /* 0x000e620000002700 */
[----:B------:R-:W-:-:S09]  /*1260*/  UISETP.GE.AND UP0, UPT, UR19, 0x1, UPT ;  /* 0x000000011300788c */ /* 0x000fd2000bf06270 */
[----:B------:R-:W-:Y:S05]  /*1270*/  BRA.U !UP0, `(.L_x_19) ;  /* 0x0000000108d07547 */ /* 0x000fea000b800000 */
[----:B------:R-:W2:Y:S01]  /*1280*/  LDCU UR20, c[0x0][0xb0c] ;  /* 0x00016180ff1477ac */ /* 0x000ea20008000800 */
[----:B------:R-:W3:Y:S01]  /*1290*/  LDCU.128 UR12, c[0x0][0xb10] ;  /* 0x00016200ff0c77ac */ /* 0x000ee20008000c00 */
[----:B------:R-:W4:Y:S01]  /*12a0*/  LDCU UR6, c[0x0][0x370] ;  /* 0x00006e00ff0677ac */ /* 0x000f220008000800 */
[----:B------:R-:W1:Y:S01]  /*12b0*/  LDCU UR7, c[0x0][0x374] ;  /* 0x00006e80ff0777ac */ /* 0x000e620008000800 */
[----:B------:R-:W1:Y:S01]  /*12c0*/  LDCU UR21, c[0x0][0xb20] ;  /* 0x00016400ff1577ac */ /* 0x000e620008000800 */
[----:B--2---:R-:W-:Y:S02]  /*12d0*/  UISETP.NE.AND UP0, UPT, UR20, 0x1, UPT ;  /* 0x000000011400788c */ /* 0x004fe4000bf05270 */
[----:B---3--:R-:W-:Y:S01]  /*12e0*/  UIMAD.WIDE.U32 UR4, UR26, UR12, URZ ;  /* 0x0000000c1a0472a5 */ /* 0x008fe2000f8e00ff */
[----:B------:R-:W2:Y:S01]  /*12f0*/  LDCU.64 UR8, c[0x0][0xb28] ;  /* 0x00016500ff0877ac */ /* 0x000ea20008000a00 */
[----:B----4-:R-:W-:Y:S02]  /*1300*/  UIMAD.WIDE.U32 UR10, UR6, UR12, URZ ;  /* 0x0000000c060a72a5 */ /* 0x010fe4000f8e00ff */
[----:B------:R-:W-:-:S02]  /*1310*/  USHF.R.U32.HI UR5, URZ, UR13, UR5 ;  /* 0x0000000dff057299 */ /* 0x000fc40008011605 */
[----:B------:R-:W-:Y:S02]  /*1320*/  UISETP.NE.AND UP2, UPT, UR19, 0x1, UPT ;  /* 0x000000011300788c */ /* 0x000fe4000bf45270 */
[----:B------:R-:W-:Y:S01]  /*1330*/  USEL UR5, UR26, UR5, !UP0 ;  /* 0x000000051a057287 */ /* 0x000fe2000c000000 */
[----:B------:R-:W-:Y:S01]  /*1340*/  UMOV UR10, UR11 ;  /* 0x0000000b000a7c82 */ /* 0x000fe20008000000 */
[----:B------:R-:W-:Y:S02]  /*1350*/  UIMAD.WIDE.U32 UR16, UR30, UR15, URZ ;  /* 0x0000000f1e1072a5 */ /* 0x000fe4000f8e00ff */
[----:B------:R-:W-:Y:S02]  /*1360*/  @UP0 USHF.R.U32.HI UR6, URZ, UR13, UR10 ;  /* 0x0000000dff060299 */ /* 0x000fe4000801160a */
[----:B------:R-:W-:Y:S02]  /*1370*/  UISETP.NE.AND UP0, UPT, UR14, 0x1, UPT ;  /* 0x000000010e00788c */ /* 0x000fe4000bf05270 */
[----:B-1----:R-:W-:-:S02]  /*1380*/  UIMAD.WIDE.U32 UR10, UR7, UR15, URZ ;  /* 0x0000000f070a72a5 */ /* 0x002fc4000f8e00ff */
[----:B--2---:R-:W-:Y:S01]  /*1390*/  UIMAD.WIDE.U32 UR12, UR6, UR8, URZ ;  /* 0x00000008060c72a5 */ /* 0x004fe2000f8e00ff */
[----:B------:R-:W-:Y:S02]  /*13a0*/  UMOV UR4, UR17 ;  /* 0x0000001100047c82 */ /* 0x000fe40008000000 */
[----:B------:R-:W-:Y:S02]  /*13b0*/  USHF.R.U32.HI UR4, URZ, UR21, UR4 ;  /* 0x00000015ff047299 */ /* 0x000fe40008011604 */
[----:B------:R-:W-:Y:S02]  /*13c0*/  UMOV UR10, UR11 ;  /* 0x0000000b000a7c82 */ /* 0x000fe40008000000 */
[----:B------:R-:W-:Y:S01]  /*13d0*/  UMOV UR12, UR13 ;  /* 0x0000000d000c7c82 */ /* 0x000fe20008000000 */
[----:B------:R-:W-:Y:S02]  /*13e0*/  @UP0 USHF.R.U32.HI UR7, URZ, UR21, UR10 ;  /* 0x00000015ff070299 */ /* 0x000fe4000801160a */
[----:B------:R-:W-:-:S02]  /*13f0*/  USEL UR4, UR30, UR4, !UP0 ;  /* 0x000000041e047287 */ /* 0x000fc4000c000000 */
[----:B------:R-:W-:Y:S02]  /*1400*/  UIMAD.WIDE.U32 UR10, UR7, UR8, URZ ;  /* 0x00000008070a72a5 */ /* 0x000fe4000f8e00ff */
[----:B------:R-:W-:Y:S02]  /*1410*/  @UP2 USHF.R.U32.HI UR6, URZ, UR9, UR12 ;  /* 0x00000009ff062299 */ /* 0x000fe4000801160c */
[----:B------:R-:W-:-:S03]  /*1420*/  UIMAD.WIDE.U32 UR12, UR4, UR8, URZ ;  /* 0x00000008040c72a5 */ /* 0x000fc6000f8e00ff */
[----:B------:R-:W-:Y:S02]  /*1430*/  UMOV UR10, UR11 ;  /* 0x0000000b000a7c82 */ /* 0x000fe40008000000 */
[----:B------:R-:W-:Y:S02]  /*1440*/  @UP2 USHF.R.U32.HI UR7, URZ, UR9, UR10 ;  /* 0x00000009ff072299 */ /* 0x000fe4000801160a */
[----:B------:R-:W-:Y:S02]  /*1450*/  UIMAD UR10, UR6, UR19, URZ ;  /* 0x00000013060a72a4 */ /* 0x000fe4000f8e02ff */
[----:B------:R-:W-:-:S04]  /*1460*/  UIMAD UR7, UR7, UR19, URZ ;  /* 0x00000013070772a4 */ /* 0x000fc8000f8e02ff */
[----:B------:R-:W-:-:S03]  /*1470*/  UISETP.GE.AND UP0, UPT, UR4, UR7, UPT ;  /* 0x000000070400728c */ /* 0x000fc6000bf06270 */
[----:B------:R-:W-:Y:S01]  /*1480*/  UMOV UR7, UR13 ;  /* 0x0000000d00077c82 */ /* 0x000fe20008000000 */
[----:B------:R-:W-:Y:S02]  /*1490*/  UISETP.GE.OR UP0, UPT, UR5, UR10, UP0 ;  /* 0x0000000a0500728c */ /* 0x000fe40008706670 */
[----:B------:R-:W-:Y:S02]  /*14a0*/  UIMAD.WIDE.U32 UR10, UR5, UR8, URZ ;  /* 0x00000008050a72a5 */ /* 0x000fe4000f8e00ff */
[----:B------:R-:W-:Y:S02]  /*14b0*/  USHF.R.U32.HI UR7, URZ, UR9, UR7 ;  /* 0x00000009ff077299 */ /* 0x000fe40008011607 */
[----:B------:R-:W-:Y:S02]  /*14c0*/  UIADD3 UR10, UPT, UPT, -UR4, URZ, URZ ;  /* 0x000000ff040a7290 */ /* 0x000fe4000fffe1ff */
[----:B------:R-:W-:Y:S02]  /*14d0*/  USEL UR7, UR4, UR7, !UP2 ;  /* 0x0000000704077287 */ /* 0x000fe4000d000000 */
[----:B------:R-:W-:Y:S01]  /*14e0*/  UIMAD UR10, UR14, UR10, UR30 ;  /* 0x0000000a0e0a72a4 */ /* 0x000fe2000f8e021e */
[----:B------:R-:W-:Y:S01]  /*14f0*/  @!UP0 UMOV UR8, UR11 ;  /* 0x0000000b00088c82 */ /* 0x000fe20008000000 */
[----:B------:R-:W-:-:S02]  /*1500*/  UIADD3 UR11, UPT, UPT, -UR5, URZ, URZ ;  /* 0x000000ff050b7290 */ /* 0x000fc4000fffe1ff */
[----:B------:R-:W-:Y:S02]  /*1510*/  @!UP0 USHF.R.U32.HI UR8, URZ, UR9, UR8 ;  /* 0x00000009ff088299 */ /* 0x000fe40008011608 */
[----:B------:R-:W-:Y:S02]  /*1520*/  UIADD3 UR9, UPT, UPT, -UR7, URZ, URZ ;  /* 0x000000ff07097290 */ /* 0x000fe4000fffe1ff */
[----:B------:R-:W-:Y:S02]  /*1530*/  @!UP0 USEL UR8, UR5, UR8, !UP2 ;  /* 0x0000000805088287 */ /* 0x000fe4000d000000 */
[----:B------:R-:W-:Y:S02]  /*1540*/  UIMAD UR9, UR19, UR9, UR4 ;  /* 0x00000009130972a4 */ /* 0x000fe4000f8e0204 */
[----:B------:R-:W-:Y:S02]  /*1550*/  @!UP0 UIADD3 UR7, UPT, UPT, UR7, -UR8, URZ ;  /* 0x8000000807078290 */ /* 0x000fe4000fffe0ff */
[----:B------:R-:W-:-:S02]  /*1560*/  @!UP0 UIMAD UR6, UR9, UR6, UR8 ;  /* 0x00000006090682a4 */ /* 0x000fc4000f8e0208 */
[----:B------:R-:W-:Y:S02]  /*1570*/  @!UP0 UIMAD UR4, UR7, UR19, UR5 ;  /* 0x00000013070482a4 */ /* 0x000fe4000f8e0205 */
[----:B------:R-:W-:Y:S02]  /*1580*/  UIMAD UR26, UR20, UR11, UR26 ;  /* 0x0000000b141a72a4 */ /* 0x000fe4000f8e021a */
[----:B------:R-:W-:Y:S01]  /*1590*/  UIMAD UR30, UR4, UR14, UR10 ;  /* 0x0000000e041e72a4 */ /* 0x000fe2000f8e020a */
[----:B------:R-:W-:Y:S02]  /*15a0*/  @!UP0 UMOV UR5, UR6 ;  /* 0x0000000600058c82 */ /* 0x000fe40008000000 */
[----:B------:R-:W-:-:S12]  /*15b0*/  UIMAD UR26, UR5, UR20, UR26 ;  /* 0x00000014051a72a4 */ /* 0x000fd8000f8e021a */
.L_x_19:
[----:B------:R-:W-:-:S09]  /*15c0*/  UISETP.NE.AND UP0, UPT, UR22, 0x1, UPT ;  /* 0x000000011600788c */ /* 0x000fd2000bf05270 */
[----:B------:R-:W-:Y:S05]  /*15d0*/  BRA.U UP0, `(.L_x_20) ;  /* 0x0000000100407547 */ /* 0x000fea000b800000 */
[----:B------:R-:W2:Y:S01]  /*15e0*/  LDCU.128 UR8, c[0x0][0xb10] ;  /* 0x00016200ff0877ac */ /* 0x000ea20008000c00 */
[----:B------:R-:W3:Y:S01]  /*15f0*/  LDCU UR12, c[0x0][0xb0c] ;  /* 0x00016180ff0c77ac */ /* 0x000ee20008000800 */
[----:B------:R-:W4:Y:S01]  /*1600*/  LDCU UR13, c[0x0][0xb20] ;  /* 0x00016400ff0d77ac */ /* 0x000f220008000800 */
[----:B--2---:R-:W-:Y:S02]  /*1610*/  UIMAD.WIDE.U32 UR4, UR26, UR8, URZ ;  /* 0x000000081a0472a5 */ /* 0x004fe4000f8e00ff */
[----:B------:R-:W-:Y:S02]  /*1620*/  UIMAD.WIDE.U32 UR6, UR30, UR11, URZ ;  /* 0x0000000b1e0672a5 */ /* 0x000fe4000f8e00ff */
[----:B---3--:R-:W-:Y:S02]  /*1630*/  UISETP.NE.AND UP0, UPT, UR12, 0x1, UPT ;  /* 0x000000010c00788c */ /* 0x008fe4000bf05270 */
[----:B------:R-:W-:-:S03]  /*1640*/  USHF.R.U32.HI UR5, URZ, UR9, UR5 ;  /* 0x00000009ff057299 */ /* 0x000fc60008011605 */
[----:B------:R-:W-:Y:S01]  /*1650*/  UMOV UR4, UR7 ;  /* 0x0000000700047c82 */ /* 0x000fe20008000000 */
[----:B------:R-:W-:Y:S02]  /*1660*/  USEL UR5, UR26, UR5, !UP0 ;  /* 0x000000051a057287 */ /* 0x000fe4000c000000 */
[----:B------:R-:W-:Y:S02]  /*1670*/  UISETP.NE.AND UP0, UPT, UR10, 0x1, UPT ;  /* 0x000000010a00788c */ /* 0x000fe4000bf05270 */
[----:B----4-:R-:W-:-:S04]  /*1680*/  USHF.R.U32.HI UR4, URZ, UR13, UR4 ;  /* 0x0000000dff047299 */ /* 0x010fc80008011604 */
[----:B------:R-:W-:-:S04]  /*1690*/  USEL UR4, UR30, UR4, !UP0 ;  /* 0x000000041e047287 */ /* 0x000fc8000c000000 */
[----:B------:R-:W-:Y:S02]  /*16a0*/  UIADD3 UR6, UPT, UPT, UR5, -UR4, URZ ;  /* 0x8000000405067290 */ /* 0x000fe4000fffe0ff */
[----:B------:R-:W-:Y:S02]  /*16b0*/  UIADD3 UR4, UPT, UPT, -UR5, UR4, URZ ;  /* 0x0000000405047290 */ /* 0x000fe4000fffe1ff */
[----:B------:R-:W-:Y:S02]  /*16c0*/  UIMAD UR30, UR6, UR10, UR30 ;  /* 0x0000000a061e72a4 */ /* 0x000fe4000f8e021e */
[----:B------:R-:W-:-:S12]  /*16d0*/  UIMAD UR26, UR4, UR12, UR26 ;  /* 0x0000000c041a72a4 */ /* 0x000fd8000f8e021a */
.L_x_20:
[----:B------:R-:W-:Y:S01]  /*16e0*/  UISETP.NE.AND UP0, UPT, UR18, 0x2, UPT ;  /* 0x000000021200788c */ /* 0x000fe2000bf05270 */
[----:B------:R-:W-:Y:S09]  /*16f0*/  BRA.U !UP6, `(.L_x_21) ;  /* 0x000000010e0c7547 */ /* 0x000ff2000b800000 */
[----:B------:R-:W-:Y:S01]  /*1700*/  UCGABAR_WAIT ;  /* 0x0000000000007dc7 */ /* 0x000fe20008000000 */
[----:B------:R-:W-:Y:S01]  /*1710*/  CCTL.IVALL ;  /* 0x00000000ff00798f */ /* 0x000fe20002000000 */
[----:B------:R-:W-:Y:S05]  /*1720*/  BRA `(.L_x_22) ;  /* 0x0000000000047947 */ /* 0x000fea0003800000 */
.L_x_21:
[----:B------:R-:W-:Y:S06]  /*1730*/  BAR.SYNC.DEFER_BLOCKING 0x0 ;  /* 0x0000000000007b1d */ /* 0x000fec0000010000 */
.L_x_22:
[----:B------:R-:W-:Y:S05]  /*1740*/  BRA.U UP0, `(.L_x_23) ;  /* 0x0000001900147547 */ /* 0x000fea000b800000 */
[----:B------:R-:W2:Y:S01]  /*1750*/  LDCU UR6, c[0x0][0x38c] ;  /* 0x00007180ff0677ac */ /* 0x000ea20008000800 */
[----:B------:R-:W-:Y:S01]  /*1760*/  PLOP3.LUT P1, PT, PT, PT, UP3, 0x80, 0x8 ;  /* 0x000000000008781c */ /* 0x000fe20003f2f038 */
[----:B------:R-:W-:Y:S01]  /*1770*/  IMAD.MOV.U32 R12, RZ, RZ, 0x1 ;  /* 0x00000001ff0c7424 */ /* 0x000fe200078e00ff */
[----:B------:R-:W-:Y:S01]  /*1780*/  ISETP.EQ.OR P2, PT, R0, RZ, P3 ;  /* 0x000000ff0000720c */ /* 0x000fe20001f42670 */
[----:B------:R-:W-:Y:S01]  /*1790*/  UISETP.NE.AND UP1, UPT, UR18, URZ, UPT ;  /* 0x000000ff1200728c */ /* 0x000fe2000bf25270 */
[----:B------:R-:W-:Y:S01]  /*17a0*/  PLOP3.LUT P1, PT, P1, PT, PT, 0x8, 0x80 ;  /* 0x000000000080781c */ /* 0x000fe20000f2e170 */
[----:B------:R-:W-:Y:S01]  /*17b0*/  USEL UR25, URZ, 0x1, UP4 ;  /* 0x00000001ff197887 */ /* 0x000fe2000a000000 */
[----:B------:R-:W-:Y:S01]  /*17c0*/  CS2R R10, SRZ ;  /* 0x00000000000a7805 */ /* 0x000fe2000001ff00 */
[----:B------:R-:W-:Y:S01]  /*17d0*/  IMAD.MOV.U32 R9, RZ, RZ, RZ ;  /* 0x000000ffff097224 */ /* 0x000fe200078e00ff */
[----:B------:R-:W3:Y:S01]  /*17e0*/  LDCU UR39, c[0x0][0x370] ;  /* 0x00006e00ff2777ac */ /* 0x000ee20008000800 */
[----:B------:R-:W-:Y:S01]  /*17f0*/  IMAD.MOV.U32 R8, RZ, RZ, 0x1 ;  /* 0x00000001ff087424 */ /* 0x000fe200078e00ff */
[----:B------:R-:W4:Y:S01]  /*1800*/  LDCU.64 UR28, c[0x0][0x348] ;  /* 0x00006900ff1c77ac */ /* 0x000f220008000a00 */
[----:B------:R-:W-:-:S02]  /*1810*/  USHF.R.U32.HI UR44, URZ, 0x6, UR24 ;  /* 0x00000006ff2c7899 */ /* 0x000fc40008011618 */
[----:B--2---:R-:W-:Y:S02]  /*1820*/  UIADD3 UR5, UPT, UPT, UR6, 0x3f, URZ ;  /* 0x0000003f06057890 */ /* 0x004fe4000fffe0ff */
[----:B------:R-:W-:Y:S02]  /*1830*/  UIADD3 UR45, UPT, UPT, UR6, 0x7e, URZ ;  /* 0x0000007e062d7890 */ /* 0x000fe4000fffe0ff */
[----:B------:R-:W-:Y:S01]  /*1840*/  USHF.R.S32.HI UR4, URZ, 0x1f, UR5 ;  /* 0x0000001fff047899 */ /* 0x000fe20008011405 */
[----:B------:R-:W2:Y:S03]  /*1850*/  LDCU UR38, c[0x0][0x374] ;  /* 0x00006e80ff2677ac */ /* 0x000ea60008000800 */
[----:B------:R-:W-:Y:S02]  /*1860*/  ULEA.HI UR4, UR4, UR5, URZ, 0x6 ;  /* 0x0000000504047291 */ /* 0x000fe4000f8f30ff */
[----:B------:R-:W-:-:S02]  /*1870*/  USEL UR25, UR25, 0x2, UP1 ;  /* 0x0000000219197887 */ /* 0x000fc40008800000 */
[----:B------:R-:W-:Y:S02]  /*1880*/  USHF.R.S32.HI UR41, URZ, 0x6, UR4 ;  /* 0x00000006ff297899 */ /* 0x000fe40008011404 */
[----:B------:R-:W-:Y:S02]  /*1890*/  UIADD3 UR4, UPT, UPT, UR6, -0x1, URZ ;  /* 0xffffffff06047890 */ /* 0x000fe4000fffe0ff */
[----:B------:R-:W-:Y:S02]  /*18a0*/  UISETP.LT.U32.AND UP0, UPT, UR41, 0xd, UPT ;  /* 0x0000000d2900788c */ /* 0x000fe4000bf01070 */
[----:B------:R-:W-:Y:S02]  /*18b0*/  UISETP.GE.U32.AND UP2, UPT, UR4, -0x7f, UPT ;  /* 0xffffff810400788c */ /* 0x000fe4000bf46070 */
[----:B------:R-:W-:Y:S01]  /*18c0*/  USEL UR40, UR41, 0xd, UP0 ;  /* 0x0000000d29287887 */ /* 0x000fe20008000000 */
[----:B------:R-:W-:-:S03]  /*18d0*/  UMOV UR5, URZ ;  /* 0x000000ff00057c82 */ /* 0x000fc60008000000 */
[----:B------:R-:W-:Y:S02]  /*18e0*/  UIADD3 UR21, UPT, UPT, UR40, -0x1, URZ ;  /* 0xffffffff28157890 */ /* 0x000fe4000fffe0ff */
[----:B------:R-:W-:-:S03]  /*18f0*/  UIADD3 UR43, UPT, UPT, UR41, -UR40, URZ ;  /* 0x80000028292b7290 */ /* 0x000fc6000fffe0ff */
[----:B------:R-:W-:-:S04]  /*1900*/  @UP2 UIADD3 UR21, UPT, UPT, UR40, URZ, URZ ;  /* 0x000000ff28152290 */ /* 0x000fc8000fffe0ff */
[----:B--234-:R-:W-:-:S12]  /*1910*/  UIADD3 UR21, UPT, UPT, UR21, 0x1, URZ ;  /* 0x0000000115157890 */ /* 0x01cfd8000fffe0ff */
.L_x_43:
[----:B------:R-:W-:Y:S01]  /*1920*/  UISETP.NE.AND UP0, UPT, UR54, URZ, UPT ;  /* 0x000000ff3600728c */ /* 0x000fe2000bf05270 */
[----:B------:R-:W2:Y:S08]  /*1930*/  S2UR UR54, SR_CgaCtaId ;  /* 0x00000000003679c3 */ /* 0x000eb00000008800 */
[----:B------:R-:W-:Y:S05]  /*1940*/  BRA.U UP0, `(.L_x_24) ;  /* 0x0000000100347547 */ /* 0x000fea000b800000 */
[----:B------:R-:W3:Y:S01]  /*1950*/  S2R R0, SR_CgaCtaId ;  /* 0x0000000000007919 */ /* 0x000ee20000008800 */
[----:B------:R-:W-:-:S04]  /*1960*/  MOV R2, 0x400 ;  /* 0x0000040000027802 */ /* 0x000fc80000000f00 */
[----:B---3--:R-:W-:Y:S02]  /*1970*/  LEA R0, R0, R2, 0x18 ;  /* 0x0000000200007211 */ /* 0x008fe400078ec0ff */
[----:B------:R-:W-:-:S03]  /*1980*/  SHF.L.U32 R2, R8, 0x1f, RZ ;  /* 0x0000001f08027819 */ /* 0x000fc600000006ff */
[----:B------:R-:W-:-:S04]  /*1990*/  IMAD R0, R9, 0x8, R0 ;  /* 0x0000000809007824 */ /* 0x000fc800078e0200 */
[----:B------:R-:W3:Y:S02]  /*19a0*/  SYNCS.PHASECHK.TRANS64.TRYWAIT P0, [R0+URZ+0x180], R2 ;  /* 0x00018002000075a7 */ /* 0x000ee400080011ff */
[----:B---3--:R-:W-:Y:S05]  /*19b0*/  @!P0 BRA `(.L_x_25) ;  /* 0x0000006000988947 */ /* 0x008fea0003800000 */
.L_x_132:
[----:B------:R-:W-:Y:S01]  /*19c0*/  VIADD R9, R9, 0x1 ;  /* 0x0000000109097836 */ /* 0x000fe20000000000 */
[----:B------:R3:W-:Y:S04]  /*19d0*/  SYNCS.ARRIVE.TRANS64.A1T0 RZ, [R0+URZ+0x170], RZ ;  /* 0x000170ff00ff79a7 */ /* 0x0007e800081000ff */
[----:B------:R-:W-:-:S04]  /*19e0*/  ISETP.NE.AND P0, PT, R9, 0x2, PT ;  /* 0x000000020900780c */ /* 0x000fc80003f05270 */
[----:B------:R-:W-:Y:S02]  /*19f0*/  SEL R9, R9, RZ, P0 ;  /* 0x000000ff09097207 */ /* 0x000fe40000000000 */
[----:B---3--:R-:W-:-:S04]  /*1a00*/  SEL R0, RZ, 0x1, P0 ;  /* 0x00000001ff007807 */ /* 0x008fc80000000000 */
[----:B------:R-:W-:-:S07]  /*1a10*/  LOP3.LUT R8, R8, R0, RZ, 0x3c, !PT ;  /* 0x0000000008087212 */ /* 0x000fce00078e3cff */
.L_x_24:
[----:B------:R-:W-:Y:S01]  /*1a20*/  UMOV UR6, 0x400 ;  /* 0x0000040000067882 */ /* 0x000fe20000000000 */
[----:B------:R-:W-:Y:S01]  /*1a30*/  SHF.L.U32 R0, R12, 0x1f, RZ ;  /* 0x0000001f0c007819 */ /* 0x000fe200000006ff */
[----:B--2---:R-:W-:Y:S02]  /*1a40*/  ULEA UR6, UR54, UR6, 0x18 ;  /* 0x0000000636067291 */ /* 0x004fe4000f8ec0ff */
[----:B------:R-:W-:Y:S02]  /*1a50*/  UISETP.GE.U32.AND UP0, UPT, UR45, 0x7f, UPT ;  /* 0x0000007f2d00788c */ /* 0x000fe4000bf06070 */
[----:B------:R-:W-:Y:S02]  /*1a60*/  ULEA UR4, UR5, UR6, 0x3 ;  /* 0x0000000605047291 */ /* 0x000fe4000f8e18ff */
[----:B------:R-:W-:Y:S02]  /*1a70*/  USHF.L.U32 UR35, UR26, 0x6, URZ ;  /* 0x000000061a237899 */ /* 0x000fe400080006ff */
[----:B------:R-:W-:Y:S01]  /*1a80*/  ULEA UR11, UR30, UR44, 0x6 ;  /* 0x0000002c1e0b7291 */ /* 0x000fe2000f8e30ff */
[----:B------:R-:W-:-:S04]  /*1a90*/  UMOV UR13, URZ ;  /* 0x000000ff000d7c82 */ /* 0x000fc80008000000 */
[----:B------:R2:W3:Y:S01]  /*1aa0*/  SYNCS.PHASECHK.TRANS64.TRYWAIT P0, [UR4+0x68], R0 ;  /* 0x00006800ff0075a7 */ /* 0x0004e20008001104 */
[----:B------:R-:W-:Y:S06]  /*1ab0*/  BRA.U !UP0, `(.L_x_26) ;  /* 0x0000000108c07547 */ /* 0x000fec000b800000 */
[----:B------:R-:W-:Y:S01]  /*1ac0*/  UMOV UR7, URZ ;  /* 0x000000ff00077c82 */ /* 0x000fe20008000000 */
[----:B------:R-:W-:-:S05]  /*1ad0*/  UMOV UR4, UR5 ;  /* 0x0000000500047c82 */ /* 0x000fca0008000000 */
.L_x_32:
[----:B------:R-:W-:Y:S01]  /*1ae0*/  ULEA UR33, UR4, UR6, 0x3 ;  /* 0x0000000604217291 */ /* 0x000fe2000f8e18ff */
[----:B---3--:R-:W-:Y:S01]  /*1af0*/  @!P3 MOV R2, 0x4000 ;  /* 0x000040000002b802 */ /* 0x008fe20000000f00 */
[----:B-1-34-:R-:W-:Y:S10]  /*1b00*/  @P0 BRA `(.L_x_27) ;  /* 0x00000000000c0947 */ /* 0x01aff40003800000 */
[----:B------:R-:W-:-:S04]  /*1b10*/  SHF.L.U32 R3, R12, 0x1f, RZ ;  /* 0x0000001f0c037819 */ /* 0x000fc800000006ff */
[----:B------:R-:W3:Y:S02]  /*1b20*/  SYNCS.PHASECHK.TRANS64.TRYWAIT P0, [UR33+0x68], R3 ;  /* 0x00006803ff0075a7 */ /* 0x000ee40008001121 */
[----:B---3--:R-:W-:Y:S05]  /*1b30*/  @!P0 BRA `(.L_x_28) ;  /* 0x00000060004c8947 */ /* 0x008fea0003800000 */
.L_x_27:
[----:B------:R3:W-:Y:S01]  /*1b40*/  @!P3 SYNCS.ARRIVE.TRANS64 RZ, [UR33], R2 ;  /* 0x00000002ffffb9a7 */ /* 0x0007e20008000021 */
[----:B------:R-:W-:-:S04]  /*1b50*/  ULOP3.LUT UR5, UR25, 0x2, URZ, 0xfc, !UPT ;  /* 0x0000000219057892 */ /* 0x000fc8000f8efcff */
[----:B------:R-:W-:-:S09]  /*1b60*/  UISETP.NE.AND UP0, UPT, UR5, 0x2, UPT ;  /* 0x000000020500788c */ /* 0x000fd2000bf05270 */
[----:B------:R-:W-:Y:S05]  /*1b70*/  BRA.U UP0, `(.L_x_29) ;  /* 0x0000000100047547 */ /* 0x000fea000b800000 */
[----:B-1----:R-:W-:Y:S05]  /*1b80*/  BPT.TRAP 0x1 ;  /* 0x000000040000795c */ /* 0x002fea0000300000 */
.L_x_29:
[----:B------:R-:W-:Y:S04]  /*1b90*/  BSSY.RECONVERGENT B0, `(.L_x_30) ;  /* 0x0000003000007945 */ /* 0x000fe80003800200 */
[----:B------:R-:W-:Y:S05]  /*1ba0*/  @P2 BRA `(.L_x_31) ;  /* 0x0000000000042947 */ /* 0x000fea0003800000 */
[----:B-1----:R-:W-:Y:S05]  /*1bb0*/  BPT.TRAP 0x1 ;  /* 0x000000040000795c */ /* 0x002fea0000300000 */
.L_x_31:
[----:B-1----:R-:W-:Y:S05]  /*1bc0*/  BSYNC.RECONVERGENT B0 ;  /* 0x0000000000007941 */ /* 0x002fea0003800200 */
.L_x_30:
[----:B------:R-:W-:Y:S02]  /*1bd0*/  UIADD3 UR5, UPT, UPT, UR4, 0x1, URZ ;  /* 0x0000000104057890 */ /* 0x000fe4000fffe0ff */
[----:B------:R-:W-:Y:S02]  /*1be0*/  ULEA UR32, UR4, UR6, 0xd ;  /* 0x0000000604207291 */ /* 0x000fe4000f8e68ff */
[----:B------:R-:W-:Y:S02]  /*1bf0*/  UISETP.NE.AND UP0, UPT, UR5, 0xd, UPT ;  /* 0x0000000d0500788c */ /* 0x000fe4000bf05270 */
[----:B------:R-:W-:Y:S02]  /*1c00*/  USHF.L.U32 UR34, UR7, 0x6, URZ ;  /* 0x0000000607227899 */ /* 0x000fe400080006ff */
[----:B------:R-:W-:Y:S02]  /*1c10*/  USEL UR9, URZ, 0x1, UP0 ;  /* 0x00000001ff097887 */ /* 0x000fe40008000000 */
[----:B------:R-:W-:-:S02]  /*1c20*/  USEL UR5, UR5, URZ, UP0 ;  /* 0x000000ff05057287 */ /* 0x000fc40008000000 */
[----:B------:R-:W-:Y:S02]  /*1c30*/  UIADD3 UR14, UP0, UPT, UR28, 0x180, URZ ;  /* 0x000001801c0e7890 */ /* 0x000fe4000ff1e0ff */
[----:B------:R-:W-:Y:S01]  /*1c40*/  ULEA UR8, UR5, UR6, 0x3 ;  /* 0x0000000605087291 */ /* 0x000fe2000f8e18ff */
[----:B------:R-:W-:Y:S01]  /*1c50*/  LOP3.LUT R12, R12, UR9, RZ, 0x3c, !PT ;  /* 0x000000090c0c7c12 */ /* 0x000fe2000f8e3cff */
[----:B------:R-:W-:Y:S02]  /*1c60*/  ULEA UR4, UR4, UR24, 0xc ;  /* 0x0000001804047291 */ /* 0x000fe4000f8e60ff */
[----:B------:R-:W-:Y:S01]  /*1c70*/  UIADD3 UR7, UPT, UPT, UR7, 0x1, URZ ;  /* 0x0000000107077890 */ /* 0x000fe2000fffe0ff */
[----:B--2---:R-:W-:Y:S01]  /*1c80*/  SHF.L.U32 R0, R12, 0x1f, RZ ;  /* 0x0000001f0c007819 */ /* 0x004fe200000006ff */
[----:B------:R-:W-:Y:S02]  /*1c90*/  UIADD3 UR16, UP1, UPT, UR28, 0x80, URZ ;  /* 0x000000801c107890 */ /* 0x000fe4000ff3e0ff */
[----:B------:R-:W-:Y:S01]  /*1ca0*/  UIADD3.X UR15, UPT, UPT, URZ, UR29, URZ, UP0, !UPT ;  /* 0x0000001dff0f7290 */ /* 0x000fe200087fe4ff */
[----:B------:R4:W1:Y:S01]  /*1cb0*/  SYNCS.PHASECHK.TRANS64.TRYWAIT P0, [UR8+0x68], R0 ;  /* 0x00006800ff0075a7 */ /* 0x0008620008001108 */
[----:B------:R-:W-:-:S02]  /*1cc0*/  ULEA UR4, UR4, UR6, 0x1 ;  /* 0x0000000604047291 */ /* 0x000fc4000f8e08ff */
[----:B------:R-:W-:Y:S02]  /*1cd0*/  UISETP.NE.AND UP0, UPT, UR7, UR21, UPT ;  /* 0x000000150700728c */ /* 0x000fe4000bf05270 */
[----:B------:R-:W-:Y:S02]  /*1ce0*/  UIADD3.X UR17, UPT, UPT, URZ, UR29, URZ, UP1, !UPT ;  /* 0x0000001dff117290 */ /* 0x000fe40008ffe4ff */
[----:B------:R-:W-:Y:S02]  /*1cf0*/  UIADD3 UR32, UPT, UPT, UR32, 0x3400, URZ ;  /* 0x0000340020207890 */ /* 0x000fe4000fffe0ff */
[----:B------:R-:W-:Y:S01]  /*1d00*/  UIADD3 UR8, UPT, UPT, UR4, 0x1d400, URZ ;  /* 0x0001d40004087890 */ /* 0x000fe2000fffe0ff */
[----:B------:R-:W-:Y:S01]  /*1d10*/  UMOV UR18, 0x0 ;  /* 0x0000000000127882 */ /* 0x000fe20000000000 */
[----:B------:R-:W-:Y:S01]  /*1d20*/  UMOV UR19, 0x10000000 ;  /* 0x1000000000137882 */ /* 0x000fe20000000000 */
[----:B------:R-:W-:Y:S01]  /*1d30*/  UMOV UR4, 0x30000 ;  /* 0x0003000000047882 */ /* 0x000fe20000000000 */
[----:B------:R-:W-:Y:S01]  /*1d40*/  UMOV UR12, UR36 ;  /* 0x00000024000c7c82 */ /* 0x000fe20008000000 */
[----:B------:R-:W-:Y:S01]  /*1d50*/  UMOV UR9, UR33 ;  /* 0x0000002100097c82 */ /* 0x000fe20008000000 */
[----:B------:R-:W-:Y:S01]  /*1d60*/  UMOV UR10, UR34 ;  /* 0x00000022000a7c82 */ /* 0x000fe20008000000 */
[----:B------:R-:W-:Y:S01]  /*1d70*/  UTMALDG.3D [UR32], [UR16], desc[UR18] ;  /* 0x00001220100075b4 */ /* 0x000fe20008011000 */
[----:B------:R-:W-:Y:S01]  /*1d80*/  UMOV UR13, UR21 ;  /* 0x00000015000d7c82 */ /* 0x000fe20008000000 */
[----:B------:R2:W-:Y:S02]  /*1d90*/  UTMALDG.3D.MULTICAST [UR8], [UR14], UR4, desc[UR18] ;  /* 0x000012080e0073b4 */ /* 0x0005e40008011804 */
[----:B--2---:R-:W-:Y:S01]  /*1da0*/  UMOV UR4, UR5 ;  /* 0x0000000500047c82 */ /* 0x004fe20008000000 */
[----:B------:R-:W-:Y:S05]  /*1db0*/  BRA.U UP0, `(.L_x_32) ;  /* 0xfffffffd00487547 */ /* 0x000fea000b83ffff */
.L_x_26:
[----:B------:R-:W-:Y:S01]  /*1dc0*/  ULEA UR4, UR5, UR6, 0x3 ;  /* 0x0000000605047291 */ /* 0x000fe2000f8e18ff */
[----:B--2-4-:R-:W-:Y:S01]  /*1dd0*/  SHF.L.U32 R0, R12, 0x1f, RZ ;  /* 0x0000001f0c007819 */ /* 0x014fe200000006ff */
[----:B------:R-:W-:Y:S01]  /*1de0*/  @!P1 SYNCS.ARRIVE.TRANS64.A1T0 RZ, [UR6+0x108], RZ ;  /* 0x000108ffffff99a7 */ /* 0x000fe20008100006 */
[----:B------:R-:W-:-:S06]  /*1df0*/  UISETP.GT.AND UP0, UPT, UR41, UR40, UPT ;  /* 0x000000282900728c */ /* 0x000fcc000bf04270 */
[----:B-1-3--:R1:W2:Y:S03]  /*1e00*/  SYNCS.PHASECHK.TRANS64.TRYWAIT P0, [UR4+0x68], R0 ;  /* 0x00006800ff0075a7 */ /* 0x00a2a60008001104 */
[----:B------:R-:W-:Y:S05]  /*1e10*/  BRA.U !UP0, `(.L_x_33) ;  /* 0x0000000108c47547 */ /* 0x000fea000b800000 */
[----:B------:R-:W-:Y:S01]  /*1e20*/  UIADD3 UR26, UPT, UPT, UR43, UR13, URZ ;  /* 0x0000000d2b1a7290 */ /* 0x000fe2000fffe0ff */
[----:B------:R-:W-:-:S11]  /*1e30*/  UMOV UR4, UR5 ;  /* 0x0000000500047c82 */ /* 0x000fd60008000000 */
.L_x_39:
[----:B------:R-:W-:Y:S01]  /*1e40*/  ULEA UR17, UR4, UR6, 0x3 ;  /* 0x0000000604117291 */ /* 0x000fe2000f8e18ff */
[----:B--2---:R-:W-:Y:S01]  /*1e50*/  @!P3 MOV R2, 0x4000 ;  /* 0x000040000002b802 */ /* 0x004fe20000000f00 */
[----:B--2-4-:R-:W-:Y:S10]  /*1e60*/  @P0 BRA `(.L_x_34) ;  /* 0x00000000000c0947 */ /* 0x014ff40003800000 */
[----:B------:R-:W-:-:S04]  /*1e70*/  SHF.L.U32 R3, R12, 0x1f, RZ ;  /* 0x0000001f0c037819 */ /* 0x000fc800000006ff */
[----:B------:R-:W2:Y:S02]  /*1e80*/  SYNCS.PHASECHK.TRANS64.TRYWAIT P0, [UR17+0x68], R3 ;  /* 0x00006803ff0075a7 */ /* 0x000ea40008001111 */
[----:B--2---:R-:W-:Y:S05]  /*1e90*/  @!P0 BRA `(.L_x_35) ;  /* 0x0000005c008c8947 */ /* 0x004fea0003800000 */
.L_x_34:
[----:B------:R2:W-:Y:S01]  /*1ea0*/  @!P3 SYNCS.ARRIVE.TRANS64 RZ, [UR17], R2 ;  /* 0x00000002ffffb9a7 */ /* 0x0005e20008000011 */
[----:B------:R-:W-:-:S04]  /*1eb0*/  ULOP3.LUT UR5, UR25, 0x2, URZ, 0xfc, !UPT ;  /* 0x0000000219057892 */ /* 0x000fc8000f8efcff */
[----:B------:R-:W-:-:S09]  /*1ec0*/  UISETP.NE.AND UP0, UPT, UR5, 0x2, UPT ;  /* 0x000000020500788c */ /* 0x000fd2000bf05270 */
[----:B------:R-:W-:Y:S05]  /*1ed0*/  BRA.U UP0, `(.L_x_36) ;  /* 0x0000000100047547 */ /* 0x000fea000b800000 */
[----:B------:R-:W-:Y:S05]  /*1ee0*/  BPT.TRAP 0x1 ;  /* 0x000000040000795c */ /* 0x000fea0000300000 */
.L_x_36:
[----:B------:R-:W-:Y:S04]  /*1ef0*/  BSSY.RECONVERGENT B0, `(.L_x_37) ;  /* 0x0000003000007945 */ /* 0x000fe80003800200 */
[----:B------:R-:W-:Y:S05]  /*1f00*/  @P2 BRA `(.L_x_38) ;  /* 0x0000000000042947 */ /* 0x000fea0003800000 */
[----:B------:R-:W-:Y:S05]  /*1f10*/  BPT.TRAP 0x1 ;  /* 0x000000040000795c */ /* 0x000fea0000300000 */
.L_x_38:
[----:B------:R-:W-:Y:S05]  /*1f20*/  BSYNC.RECONVERGENT B0 ;  /* 0x0000000000007941 */ /* 0x000fea0003800200 */
.L_x_37:
[----:B------:R-:W-:Y:S02]  /*1f30*/  UIADD3 UR5, UPT, UPT, UR4, 0x1, URZ ;  /* 0x0000000104057890 */ /* 0x000fe4000fffe0ff */
[----:B------:R-:W-:Y:S02]  /*1f40*/  ULEA UR16, UR4, UR6, 0xd ;  /* 0x0000000604107291 */ /* 0x000fe4000f8e68ff */
[----:B------:R-:W-:Y:S02]  /*1f50*/  UISETP.NE.AND UP0, UPT, UR5, 0xd, UPT ;  /* 0x0000000d0500788c */ /* 0x000fe4000bf05270 */
[----:B------:R-:W-:Y:S02]  /*1f60*/  ULEA UR4, UR4, UR24, 0xc ;  /* 0x0000001804047291 */ /* 0x000fe4000f8e60ff */
[----:B------:R-:W-:Y:S02]  /*1f70*/  USEL UR8, URZ, 0x1, UP0 ;  /* 0x00000001ff087887 */ /* 0x000fe40008000000 */
[----:B------:R-:W-:-:S02]  /*1f80*/  USEL UR5, UR5, URZ, UP0 ;  /* 0x000000ff05057287 */ /* 0x000fc40008000000 */
[----:B------:R-:W-:Y:S02]  /*1f90*/  UIADD3 UR22, UP1, UPT, UR28, 0x80, URZ ;  /* 0x000000801c167890 */ /* 0x000fe4000ff3e0ff */
[----:B------:R-:W-:Y:S01]  /*1fa0*/  UIADD3 UR14, UP0, UPT, UR28, 0x180, URZ ;  /* 0x000001801c0e7890 */ /* 0x000fe2000ff1e0ff */
[----:B------:R-:W-:Y:S01]  /*1fb0*/  LOP3.LUT R12, R12, UR8, RZ, 0x3c, !PT ;  /* 0x000000080c0c7c12 */ /* 0x000fe2000f8e3cff */
[----:B------:R-:W-:Y:S02]  /*1fc0*/  ULEA UR4, UR4, UR6, 0x1 ;  /* 0x0000000604047291 */ /* 0x000fe4000f8e08ff */
[----:B------:R-:W-:Y:S01]  /*1fd0*/  ULEA UR7, UR5, UR6, 0x3 ;  /* 0x0000000605077291 */ /* 0x000fe2000f8e18ff */
[----:B-1----:R-:W-:Y:S01]  /*1fe0*/  SHF.L.U32 R0, R12, 0x1f, RZ ;  /* 0x0000001f0c007819 */ /* 0x002fe200000006ff */
[----:B------:R-:W-:Y:S02]  /*1ff0*/  USHF.L.U32 UR18, UR13, 0x6, URZ ;  /* 0x000000060d127899 */ /* 0x000fe400080006ff */
[----:B------:R-:W-:-:S02]  /*2000*/  UIADD3 UR16, UPT, UPT, UR16, 0x3400, URZ ;  /* 0x0000340010107890 */ /* 0x000fc4000fffe0ff */
[----:B------:R-:W-:Y:S02]  /*2010*/  UIADD3.X UR23, UPT, UPT, URZ, UR29, URZ, UP1, !UPT ;  /* 0x0000001dff177290 */ /* 0x000fe40008ffe4ff */
[----:B------:R-:W-:Y:S01]  /*2020*/  UIADD3 UR8, UPT, UPT, UR4, 0x1d400, URZ ;  /* 0x0001d40004087890 */ /* 0x000fe2000fffe0ff */
[----:B------:R3:W4:Y:S01]  /*2030*/  SYNCS.PHASECHK.TRANS64.TRYWAIT P0, [UR7+0x68], R0 ;  /* 0x00006800ff0075a7 */ /* 0x0007220008001107 */
[----:B------:R-:W-:Y:S01]  /*2040*/  UIADD3.X UR15, UPT, UPT, URZ, UR29, URZ, UP0, !UPT ;  /* 0x0000001dff0f7290 */ /* 0x000fe200087fe4ff */
[----:B------:R-:W-:Y:S01]  /*2050*/  UMOV UR30, 0x0 ;  /* 0x00000000001e7882 */ /* 0x000fe20000000000 */
[----:B------:R-:W-:Y:S01]  /*2060*/  UMOV UR31, 0x10000000 ;  /* 0x10000000001f7882 */ /* 0x000fe20000000000 */
[----:B------:R-:W-:Y:S01]  /*2070*/  UMOV UR19, UR35 ;  /* 0x0000002300137c82 */ /* 0x000fe20008000000 */
[----:B------:R-:W-:Y:S01]  /*2080*/  UMOV UR20, UR36 ;  /* 0x0000002400147c82 */ /* 0x000fe20008000000 */
[----:B------:R-:W-:Y:S01]  /*2090*/  UMOV UR7, 0x30000 ;  /* 0x0003000000077882 */ /* 0x000fe20000000000 */
[----:B------:R-:W-:Y:S01]  /*20a0*/  UMOV UR12, UR36 ;  /* 0x00000024000c7c82 */ /* 0x000fe20008000000 */
[----:B------:R-:W-:Y:S01]  /*20b0*/  UMOV UR9, UR17 ;  /* 0x0000001100097c82 */ /* 0x000fe20008000000 */
[----:B------:R-:W-:Y:S01]  /*20c0*/  UMOV UR10, UR18 ;  /* 0x00000012000a7c82 */ /* 0x000fe20008000000 */
[----:B------:R3:W-:Y:S01]  /*20d0*/  UTMALDG.3D [UR16], [UR22], desc[UR30] ;  /* 0x00001e10160075b4 */ /* 0x0007e20008011000 */
[----:B------:R-:W-:Y:S01]  /*20e0*/  UIADD3 UR13, UPT, UPT, UR13, 0x1, URZ ;  /* 0x000000010d0d7890 */ /* 0x000fe2000fffe0ff */
[----:B------:R-:W-:-:S03]  /*20f0*/  UMOV UR4, UR5 ;  /* 0x0000000500047c82 */ /* 0x000fc60008000000 */
[----:B------:R-:W-:Y:S01]  /*2100*/  UISETP.NE.AND UP0, UPT, UR13, UR26, UPT ;  /* 0x0000001a0d00728c */ /* 0x000fe2000bf05270 */
[----:B------:R3:W-:Y:S08]  /*2110*/  UTMALDG.3D.MULTICAST [UR8], [UR14], UR7, desc[UR30] ;  /* 0x00001e080e0073b4 */ /* 0x0007f00008011807 */
[----:B---3--:R-:W-:Y:S05]  /*2120*/  BRA.U UP0, `(.L_x_39) ;  /* 0xfffffffd00447547 */ /* 0x008fea000b83ffff */
.L_x_33:
[C---:B------:R-:W-:Y:S01]  /*2130*/  LEA R3, R11.reuse, UR6, 0x3 ;  /* 0x000000060b037c11 */ /* 0x040fe2000f8e18ff */
[----:B------:R-:W-:Y:S01]  /*2140*/  NOP ;  /* 0x0000000000007918 */ /* 0x000fe20000000000 */
[----:B-1----:R-:W-:Y:S02]  /*2150*/  SHF.L.U32 R0, R10, 0x1f, RZ ;  /* 0x0000001f0a007819 */ /* 0x002fe400000006ff */
[----:B------:R-:W-:Y:S02]  /*2160*/  LEA R4, R11, UR6, 0x4 ;  /* 0x000000060b047c11 */ /* 0x000fe4000f8e20ff */
[----:B--2-4-:R-:W1:Y:S02]  /*2170*/  SYNCS.PHASECHK.TRANS64.TRYWAIT P0, [R3+URZ+0x110], R0 ;  /* 0x00011000030075a7 */ /* 0x014e6400080011ff */
[----:B-1----:R-:W-:Y:S05]  /*2180*/  @!P0 BRA `(.L_x_40) ;  /* 0x0000005800e88947 */ /* 0x002fea0003800000 */
.L_x_135:
[----:B------:R-:W2:Y:S01]  /*2190*/  LDS.128 R4, [R4+0x1a0] ;  /* 0x0001a00004047984 */ /* 0x000ea20000000c00 */
[----:B------:R-:W-:Y:S01]  /*21a0*/  UISETP.GE.AND UP0, UPT, UR42, 0x1, UPT ;  /* 0x000000012a00788c */ /* 0x000fe2000bf06270 */
[----:B------:R-:W-:Y:S01]  /*21b0*/  @!PT LDS RZ, [RZ] ;  /* 0x00000000fffff984 */ /* 0x000fe20000000800 */
[----:B------:R-:W-:Y:S01]  /*21c0*/  @!PT LDS RZ, [RZ] ;  /* 0x00000000fffff984 */ /* 0x000fe20000000800 */
[----:B------:R-:W-:Y:S01]  /*21d0*/  @!PT LDS RZ, [RZ] ;  /* 0x00000000fffff984 */ /* 0x000fe20000000800 */
[----:B------:R-:W-:Y:S01]  /*21e0*/  @!PT LDS RZ, [RZ] ;  /* 0x00000000fffff984 */ /* 0x000fe20000000800 */
[----:B------:R3:W-:Y:S06]  /*21f0*/  MEMBAR.ALL.CTA ;  /* 0x0000000000007992 */ /* 0x0007ec0000008000 */
[----:B---3--:R-:W3:Y:S01]  /*2200*/  FENCE.VIEW.ASYNC.S ;  /* 0x00000000000073c6 */ /* 0x008ee20000000000 */
[----:B--2---:R-:W-:-:S13]  /*2210*/  LOP3.LUT P0, RZ, R6, 0x1, RZ, 0xc0, !PT ;  /* 0x0000000106ff7812 */ /* 0x004fda000780c0ff */
[----:B---3--:R-:W-:Y:S01]  /*2220*/  VOTEU.ANY UP1, P0 ;  /* 0x0000000000ff7886 */ /* 0x008fe20000020100 */
[----:B------:R-:W-:-:S13]  /*2230*/  PLOP3.LUT P0, PT, PT, PT, UP1, 0x80, 0x8 ;  /* 0x000000000008781c */ /* 0x000fda0003f0f018 */
[----:B-1----:R-:W-:Y:S02]  /*2240*/  @P0 LOP3.LUT R0, R5, 0xffff, RZ, 0xc0, !PT ;  /* 0x0000ffff05000812 */ /* 0x002fe400078ec0ff */
[----:B------:R-:W-:Y:S02]  /*2250*/  @P0 MOV R2, R4 ;  /* 0x0000000400020202 */ /* 0x000fe40000000f00 */
[----:B------:R-:W-:Y:S01]  /*2260*/  @P0 R2UR UR7, R0 ;  /* 0x00000000000702ca */ /* 0x000fe200000e0000 */
[----:B------:R-:W-:Y:S01]  /*2270*/  VIADD R0, R3, 0x120 ;  /* 0x0000012003007836 */ /* 0x000fe20000000000 */
[----:B------:R-:W-:Y:S02]  /*2280*/  @P0 SHF.R.U32.HI R4, RZ, 0x10, R5 ;  /* 0x00000010ff040819 */ /* 0x000fe40000011605 */
[----:B------:R-:W-:Y:S02]  /*2290*/  @P0 R2UR UR8, R2 ;  /* 0x00000000020802ca */ /* 0x000fe400000e0000 */
[----:B------:R-:W-:-:S02]  /*22a0*/  PRMT R0, RZ, 0x654, R0 ;  /* 0x00000654ff007816 */ /* 0x000fc40000000000 */
[----:B------:R-:W-:Y:S02]  /*22b0*/  @P0 R2UR UR4, R4 ;  /* 0x00000000040402ca */ /* 0x000fe400000e0000 */
[----:B------:R1:W-:Y:S03]  /*22c0*/  SYNCS.ARRIVE.TRANS64.RED.A1T0 RZ, [R0+URZ], RZ ;  /* 0x000000ff00ff79a7 */ /* 0x0003e600081004ff */
[----:B------:R-:W-:-:S04]  /*22d0*/  @UP1 UMOV UR27, UR7 ;  /* 0x00000007001b1c82 */ /* 0x000fc80008000000 */
[----:B------:R-:W-:-:S04]  /*22e0*/  @UP1 UMOV UR37, UR8 ;  /* 0x0000000800251c82 */ /* 0x000fc80008000000 */
[----:B------:R-:W-:Y:S01]  /*22f0*/  @UP1 UMOV UR36, UR4 ;  /* 0x0000000400241c82 */ /* 0x000fe20008000000 */
[----:B------:R-:W-:Y:S05]  /*2300*/  BRA.U !UP0, `(.L_x_41) ;  /* 0x0000000108d47547 */ /* 0x000fea000b800000 */
[----:B------:R-:W2:Y:S01]  /*2310*/  LDCU.128 UR12, c[0x0][0xb10] ;  /* 0x00016200ff0c77ac */ /* 0x000ea20008000c00 */
[----:B------:R-:W3:Y:S01]  /*2320*/  LDCU UR26, c[0x0][0xb20] ;  /* 0x00016400ff1a77ac */ /* 0x000ee20008000800 */
[----:B------:R-:W4:Y:S01]  /*2330*/  LDCU UR20, c[0x0][0xb0c] ;  /* 0x00016180ff1477ac */ /* 0x000f220008000800 */
[----:B------:R-:W1:Y:S01]  /*2340*/  LDCU.64 UR10, c[0x0][0xb28] ;  /* 0x00016500ff0a77ac */ /* 0x000e620008000a00 */
[----:B------:R-:W-:Y:S02]  /*2350*/  UISETP.NE.AND UP3, UPT, UR42, 0x1, UPT ;  /* 0x000000012a00788c */ /* 0x000fe4000bf65270 */
[----:B--2---:R-:W-:Y:S02]  /*2360*/  UIMAD.WIDE.U32 UR16, UR38, UR15, URZ ;  /* 0x0000000f261072a5 */ /* 0x004fe4000f8e00ff */
[----:B------:R-:W-:Y:S02]  /*2370*/  UIMAD.WIDE.U32 UR8, UR39, UR12, URZ ;  /* 0x0000000c270872a5 */ /* 0x000fe4000f8e00ff */
[----:B------:R-:W-:-:S02]  /*2380*/  UISETP.NE.AND UP0, UPT, UR14, 0x1, UPT ;  /* 0x000000010e00788c */ /* 0x000fc4000bf05270 */
[----:B------:R-:W-:Y:S01]  /*2390*/  UIMAD.WIDE.U32 UR22, UR27, UR15, URZ ;  /* 0x0000000f1b1672a5 */ /* 0x000fe2000f8e00ff */
[----:B------:R-:W-:Y:S02]  /*23a0*/  UMOV UR16, UR17 ;  /* 0x0000001100107c82 */ /* 0x000fe40008000000 */
[----:B------:R-:W-:Y:S01]  /*23b0*/  UMOV UR8, UR9 ;  /* 0x0000000900087c82 */ /* 0x000fe20008000000 */
[----:B---3--:R-:W-:Y:S02]  /*23c0*/  USHF.R.U32.HI UR16, URZ, UR26, UR16 ;  /* 0x0000001aff107299 */ /* 0x008fe40008011610 */
[----:B----4-:R-:W-:Y:S02]  /*23d0*/  UISETP.NE.AND UP2, UPT, UR20, 0x1, UPT ;  /* 0x000000011400788c */ /* 0x010fe4000bf45270 */
[----:B------:R-:W-:Y:S02]  /*23e0*/  USHF.R.U32.HI UR8, URZ, UR13, UR8 ;  /* 0x0000000dff087299 */ /* 0x000fe40008011608 */
[----:B------:R-:W-:-:S02]  /*23f0*/  USEL UR7, UR38, UR16, !UP0 ;  /* 0x0000001026077287 */ /* 0x000fc4000c000000 */
[----:B------:R-:W-:Y:S02]  /*2400*/  USEL UR8, UR39, UR8, !UP2 ;  /* 0x0000000827087287 */ /* 0x000fe4000d000000 */
[----:B-1----:R-:W-:Y:S01]  /*2410*/  UIMAD.WIDE.U32 UR16, UR7, UR10, URZ ;  /* 0x0000000a071072a5 */ /* 0x002fe2000f8e00ff */
[----:B------:R-:W-:Y:S01]  /*2420*/  UMOV UR4, UR23 ;  /* 0x0000001700047c82 */ /* 0x000fe20008000000 */
[----:B------:R-:W-:Y:S02]  /*2430*/  UIMAD.WIDE.U32 UR18, UR37, UR12, URZ ;  /* 0x0000000c251272a5 */ /* 0x000fe4000f8e00ff */
[----:B------:R-:W-:-:S03]  /*2440*/  UIMAD.WIDE.U32 UR22, UR8, UR10, URZ ;  /* 0x0000000a081672a5 */ /* 0x000fc6000f8e00ff */
[----:B------:R-:W-:Y:S01]  /*2450*/  UMOV UR16, UR17 ;  /* 0x0000001100107c82 */ /* 0x000fe20008000000 */
[----:B------:R-:W-:Y:S02]  /*2460*/  USHF.R.U32.HI UR4, URZ, UR26, UR4 ;  /* 0x0000001aff047299 */ /* 0x000fe40008011604 */
[----:B------:R-:W-:Y:S01]  /*2470*/  @UP3 USHF.R.U32.HI UR7, URZ, UR11, UR16 ;  /* 0x0000000bff073299 */ /* 0x000fe20008011610 */
[----:B------:R-:W-:Y:S01]  /*2480*/  UMOV UR18, UR19 ;  /* 0x0000001300127c82 */ /* 0x000fe20008000000 */
[----:B------:R-:W-:Y:S01]  /*2490*/  UMOV UR22, UR23 ;  /* 0x0000001700167c82 */ /* 0x000fe20008000000 */
[----:B------:R-:W-:Y:S02]  /*24a0*/  USHF.R.U32.HI UR13, URZ, UR13, UR18 ;  /* 0x0000000dff0d7299 */ /* 0x000fe40008011612 */
[----:B------:R-:W-:Y:S02]  /*24b0*/  USEL UR4, UR27, UR4, !UP0 ;  /* 0x000000041b047287 */ /* 0x000fe4000c000000 */
[----:B------:R-:W-:-:S02]  /*24c0*/  @UP3 USHF.R.U32.HI UR8, URZ, UR11, UR22 ;  /* 0x0000000bff083299 */ /* 0x000fc40008011616 */
[----:B------:R-:W-:Y:S02]  /*24d0*/  UIMAD UR9, UR42, UR7, URZ ;  /* 0x000000072a0972a4 */ /* 0x000fe4000f8e02ff */
[----:B------:R-:W-:Y:S02]  /*24e0*/  USEL UR7, UR37, UR13, !UP2 ;  /* 0x0000000d25077287 */ /* 0x000fe4000d000000 */
[----:B------:R-:W-:Y:S02]  /*24f0*/  UIMAD UR12, UR42, UR8, URZ ;  /* 0x000000082a0c72a4 */ /* 0x000fe4000f8e02ff */
[----:B------:R-:W-:Y:S02]  /*2500*/  UISETP.GE.AND UP0, UPT, UR4, UR9, UPT ;  /* 0x000000090400728c */ /* 0x000fe4000bf06270 */
[----:B------:R-:W-:Y:S02]  /*2510*/  UIMAD.WIDE.U32 UR16, UR4, UR10, URZ ;  /* 0x0000000a041072a5 */ /* 0x000fe4000f8e00ff */
[----:B------:R-:W-:-:S02]  /*2520*/  UISETP.GE.OR UP0, UPT, UR7, UR12, UP0 ;  /* 0x0000000c0700728c */ /* 0x000fc40008706670 */
[----:B------:R-:W-:Y:S02]  /*2530*/  UIMAD.WIDE.U32 UR12, UR7, UR10, URZ ;  /* 0x0000000a070c72a5 */ /* 0x000fe4000f8e00ff */
[----:B------:R-:W-:Y:S01]  /*2540*/  UIADD3 UR15, UPT, UPT, -UR4, URZ, URZ ;  /* 0x000000ff040f7290 */ /* 0x000fe2000fffe1ff */
[----:B------:R-:W-:Y:S01]  /*2550*/  UMOV UR10, UR17 ;  /* 0x00000011000a7c82 */ /* 0x000fe20008000000 */
[----:B------:R-:W-:Y:S02]  /*2560*/  UIADD3 UR12, UPT, UPT, -UR7, URZ, URZ ;  /* 0x000000ff070c7290 */ /* 0x000fe4000fffe1ff */
[----:B------:R-:W-:-:S03]  /*2570*/  USHF.R.U32.HI UR10, URZ, UR11, UR10 ;  /* 0x0000000bff0a7299 */ /* 0x000fc6000801160a */
[----:B------:R-:W-:Y:S01]  /*2580*/  @!UP0 UMOV UR9, UR13 ;  /* 0x0000000d00098c82 */ /* 0x000fe20008000000 */
[----:B------:R-:W-:Y:S02]  /*2590*/  UIMAD UR15, UR14, UR15, UR27 ;  /* 0x0000000f0e0f72a4 */ /* 0x000fe4000f8e021b */
[----:B------:R-:W-:Y:S02]  /*25a0*/  USEL UR10, UR4, UR10, !UP3 ;  /* 0x0000000a040a7287 */ /* 0x000fe4000d800000 */
[----:B------:R-:W-:Y:S02]  /*25b0*/  @!UP0 USHF.R.U32.HI UR9, URZ, UR11, UR9 ;  /* 0x0000000bff098299 */ /* 0x000fe40008011609 */
[----:B------:R-:W-:Y:S02]  /*25c0*/  UIADD3 UR11, UPT, UPT, -UR10, URZ, URZ ;  /* 0x000000ff0a0b7290 */ /* 0x000fe4000fffe1ff */
[----:B------:R-:W-:Y:S02]  /*25d0*/  @!UP0 USEL UR9, UR7, UR9, !UP3 ;  /* 0x0000000907098287 */ /* 0x000fe4000d800000 */
[----:B------:R-:W-:-:S02]  /*25e0*/  UIMAD UR11, UR42, UR11, UR4 ;  /* 0x0000000b2a0b72a4 */ /* 0x000fc4000f8e0204 */
[----:B------:R-:W-:Y:S02]  /*25f0*/  @!UP0 UIADD3 UR10, UPT, UPT, UR10, -UR9, URZ ;  /* 0x800000090a0a8290 */ /* 0x000fe4000fffe0ff */
[----:B------:R-:W-:Y:S02]  /*2600*/  @!UP0 UIMAD UR9, UR11, UR8, UR9 ;  /* 0x000000080b0982a4 */ /* 0x000fe4000f8e0209 */
[----:B------:R-:W-:Y:S02]  /*2610*/  @!UP0 UIMAD UR4, UR42, UR10, UR7 ;  /* 0x0000000a2a0482a4 */ /* 0x000fe4000f8e0207 */
[----:B------:R-:W-:Y:S02]  /*2620*/  UIMAD UR8, UR20, UR12, UR37 ;  /* 0x0000000c140872a4 */ /* 0x000fe4000f8e0225 */
[----:B------:R-:W-:Y:S01]  /*2630*/  UIMAD UR27, UR4, UR14, UR15 ;  /* 0x0000000e041b72a4 */ /* 0x000fe2000f8e020f */
[----:B------:R-:W-:Y:S02]  /*2640*/  @!UP0 UMOV UR7, UR9 ;  /* 0x0000000900078c82 */ /* 0x000fe40008000000 */
[----:B------:R-:W-:-:S12]  /*2650*/  UIMAD UR37, UR7, UR20, UR8 ;  /* 0x00000014072572a4 */ /* 0x000fd8000f8e0208 */
.L_x_41:
[----:B------:R-:W2:Y:S02]  /*2660*/  LDCU UR4, c[0x0][0xb30] ;  /* 0x00016600ff0477ac */ /* 0x000ea40008000800 */
[----:B--2---:R-:W-:-:S09]  /*2670*/  UISETP.NE.AND UP0, UPT, UR4, 0x1, UPT ;  /* 0x000000010400788c */ /* 0x004fd2000bf05270 */
[----:B------:R-:W-:Y:S05]  /*2680*/  BRA.U UP0, `(.L_x_42) ;  /* 0x0000000100447547 */ /* 0x000fea000b800000 */
[----:B------:R-:W2:Y:S01]  /*2690*/  LDCU.128 UR12, c[0x0][0xb10] ;  /* 0x00016200ff0c77ac */ /* 0x000ea20008000c00 */
[----:B------:R-:W3:Y:S01]  /*26a0*/  LDCU UR16, c[0x0][0xb0c] ;  /* 0x00016180ff1077ac */ /* 0x000ee20008000800 */
[----:B------:R-:W4:Y:S01]  /*26b0*/  LDCU UR17, c[0x0][0xb20] ;  /* 0x00016400ff1177ac */ /* 0x000f220008000800 */
[----:B--2---:R-:W-:Y:S02]  /*26c0*/  UIMAD.WIDE.U32 UR10, UR37, UR12, URZ ;  /* 0x0000000c250a72a5 */ /* 0x004fe4000f8e00ff */
[----:B------:R-:W-:Y:S02]  /*26d0*/  UIMAD.WIDE.U32 UR8, UR27, UR15, URZ ;  /* 0x0000000f1b0872a5 */ /* 0x000fe4000f8e00ff */
[----:B---3--:R-:W-:Y:S02]  /*26e0*/  UISETP.NE.AND UP2, UPT, UR16, 0x1, UPT ;  /* 0x000000011000788c */ /* 0x008fe4000bf45270 */
[----:B------:R-:W-:Y:S01]  /*26f0*/  UISETP.NE.AND UP0, UPT, UR14, 0x1, UPT ;  /* 0x000000010e00788c */ /* 0x000fe2000bf05270 */
[----:B------:R-:W-:-:S02]  /*2700*/  UMOV UR7, UR11 ;  /* 0x0000000b00077c82 */ /* 0x000fc40008000000 */
[----:B------:R-:W-:Y:S01]  /*2710*/  UMOV UR4, UR9 ;  /* 0x0000000900047c82 */ /* 0x000fe20008000000 */
[----:B------:R-:W-:Y:S02]  /*2720*/  USHF.R.U32.HI UR7, URZ, UR13, UR7 ;  /* 0x0000000dff077299 */ /* 0x000fe40008011607 */
[----:B----4-:R-:W-:Y:S02]  /*2730*/  USHF.R.U32.HI UR4, URZ, UR17, UR4 ;  /* 0x00000011ff047299 */ /* 0x010fe40008011604 */
[----:B------:R-:W-:Y:S02]  /*2740*/  USEL UR7, UR37, UR7, !UP2 ;  /* 0x0000000725077287 */ /* 0x000fe4000d000000 */
[----:B------:R-:W-:-:S04]  /*2750*/  USEL UR4, UR27, UR4, !UP0 ;  /* 0x000000041b047287 */ /* 0x000fc8000c000000 */
[----:B------:R-:W-:Y:S02]  /*2760*/  UIADD3 UR8, UPT, UPT, UR7, -UR4, URZ ;  /* 0x8000000407087290 */ /* 0x000fe4000fffe0ff */
[----:B------:R-:W-:Y:S02]  /*2770*/  UIADD3 UR4, UPT, UPT, -UR7, UR4, URZ ;  /* 0x0000000407047290 */ /* 0x000fe4000fffe1ff */
[----:B------:R-:W-:Y:S02]  /*2780*/  UIMAD UR27, UR8, UR14, UR27 ;  /* 0x0000000e081b72a4 */ /* 0x000fe4000f8e021b */
[----:B------:R-:W-:-:S12]  /*2790*/  UIMAD UR37, UR4, UR16, UR37 ;  /* 0x00000010042572a4 */ /* 0x000fd8000f8e0225 */
.L_x_42:
[----:B------:R-:W-:Y:S01]  /*27a0*/  VIADD R11, R11, 0x1 ;  /* 0x000000010b0b7836 */ /* 0x000fe20000000000 */
[----:B------:R-:W-:Y:S02]  /*27b0*/  R2UR UR7, R48 ;  /* 0x00000000300772ca */ /* 0x000fe400000e0000 */
[----:B------:R-:W-:Y:S02]  /*27c0*/  R2UR UR4, R47 ;  /* 0x000000002f0472ca */ /* 0x000fe400000e0000 */
[C---:B------:R-:W-:Y:S02]  /*27d0*/  ISETP.NE.AND P0, PT, R11.reuse, 0x2, PT ;  /* 0x000000020b00780c */ /* 0x040fe40003f05270 */
[----:B------:R-:W-:Y:S02]  /*27e0*/  PLOP3.LUT P1, PT, PT, PT, PT, 0x80, 0x8 ;  /* 0x000000000008781c */ /* 0x000fe40003f2f070 */
[----:B-1----:R-:W-:Y:S02]  /*27f0*/  SEL R0, RZ, 0x1, P0 ;  /* 0x00000001ff007807 */ /* 0x002fe40000000000 */
[----:B------:R-:W-:-:S02]  /*2800*/  SEL R11, R11, RZ, P0 ;  /* 0x000000ff0b0b7207 */ /* 0x000fc40000000000 */
[----:B------:R-:W-:Y:S01]  /*2810*/  LOP3.LUT R10, R10, R0, RZ, 0x3c, !PT ;  /* 0x000000000a0a7212 */ /* 0x000fe200078e3cff */
[----:B------:R-:W-:Y:S02]  /*2820*/  UIADD3 UR26, UPT, UPT, UR37, UR7, URZ ;  /* 0x00000007251a7290 */ /* 0x000fe4000fffe0ff */
[----:B------:R-:W-:Y:S01]  /*2830*/  UIADD3 UR30, UPT, UPT, UR27, UR4, URZ ;  /* 0x000000041b1e7290 */ /* 0x000fe2000fffe0ff */
[----:B------:R-:W-:Y:S11]  /*2840*/  BRA.U UP1, `(.L_x_43) ;  /* 0xfffffff101347547 */ /* 0x000ff6000b83ffff */
[----:B------:R-:W-:Y:S01]  /*2850*/  UIADD3 UR7, UPT, UPT, UR6, 0x68, URZ ;  /* 0x0000006806077890 */ /* 0x000fe2000fffe0ff */
[----:B------:R-:W-:-:S03]  /*2860*/  SHF.L.U32 R2, R12, 0x1f, RZ ;  /* 0x0000001f0c027819 */ /* 0x000fc600000006ff */
[----:B------:R-:W-:-:S09]  /*2870*/  ULEA UR4, UR5, UR7, 0x3 ;  /* 0x0000000705047291 */ /* 0x000fd2000f8e18ff */
[----:B------:R-:W1:Y:S02]  /*2880*/  SYNCS.PHASECHK.TRANS64.TRYWAIT P0, [UR4], R2 ;  /* 0x00000002ff0075a7 */ /* 0x000e640008001104 */
[----:B-1----:R-:W-:Y:S05]  /*2890*/  @!P0 BRA `(.L_x_44) ;  /* 0x0000005400388947 */ /* 0x002fea0003800000 */
.L_x_137:
[----:B------:R-:W-:-:S04]  /*28a0*/  UIADD3 UR4, UPT, UPT, UR5, 0x1, URZ ;  /* 0x0000000105047890 */ /* 0x000fc8000fffe0ff */
[----:B------:R-:W-:-:S04]  /*28b0*/  UISETP.NE.AND UP0, UPT, UR4, 0xd, UPT ;  /* 0x0000000d0400788c */ /* 0x000fc8000bf05270 */
[----:B------:R-:W-:Y:S02]  /*28c0*/  USEL UR6, URZ, 0x1, UP0 ;  /* 0x00000001ff067887 */ /* 0x000fe40008000000 */
[----:B------:R-:W-:-:S04]  /*28d0*/  USEL UR4, UR4, URZ, UP0 ;  /* 0x000000ff04047287 */ /* 0x000fc80008000000 */
[----:B------:R-:W-:Y:S01]  /*28e0*/  ULEA UR5, UR4, UR7, 0x3 ;  /* 0x0000000704057291 */ /* 0x000fe2000f8e18ff */
[----:B-1----:R-:W-:-:S04]  /*28f0*/  LOP3.LUT R2, R12, UR6, RZ, 0x3c, !PT ;  /* 0x000000060c027c12 */ /* 0x002fc8000f8e3cff */
[----:B------:R-:W-:-:S04]  /*2900*/  SHF.L.U32 R3, R2, 0x1f, RZ ;  /* 0x0000001f02037819 */ /* 0x000fc800000006ff */
[----:B------:R-:W1:Y:S02]  /*2910*/  SYNCS.PHASECHK.TRANS64.TRYWAIT P0, [UR5], R3 ;  /* 0x00000003ff0075a7 */ /* 0x000e640008001105 */
[----:B-1----:R-:W-:Y:S05]  /*2920*/  @!P0 BRA `(.L_x_45) ;  /* 0x00000054002c8947 */ /* 0x002fea0003800000 */
.L_x_139:
[----:B------:R-:W-:-:S04]  /*2930*/  UIADD3 UR4, UPT, UPT, UR4, 0x1, URZ ;  /* 0x0000000104047890 */ /* 0x000fc8000fffe0ff */
[----:B------:R-:W-:-:S04]  /*2940*/  UISETP.NE.AND UP0, UPT, UR4, 0xd, UPT ;  /* 0x0000000d0400788c */ /* 0x000fc8000bf05270 */
[----:B------:R-:W-:Y:S02]  /*2950*/  USEL UR6, URZ, 0x1, UP0 ;  /* 0x00000001ff067887 */ /* 0x000fe40008000000 */
[----:B------:R-:W-:-:S04]  /*2960*/  USEL UR4, UR4, URZ, UP0 ;  /* 0x000000ff04047287 */ /* 0x000fc80008000000 */
[----:B------:R-:W-:Y:S01]  /*2970*/  ULEA UR5, UR4, UR7, 0x3 ;  /* 0x0000000704057291 */ /* 0x000fe2000f8e18ff */
[----:B------:R-:W-:-:S04]  /*2980*/  LOP3.LUT R2, R2, UR6, RZ, 0x3c, !PT ;  /* 0x0000000602027c12 */ /* 0x000fc8000f8e3cff */
[----:B-1----:R-:W-:-:S04]  /*2990*/  SHF.L.U32 R3, R2, 0x1f, RZ ;  /* 0x0000001f02037819 */ /* 0x002fc800000006ff */
[----:B------:R-:W1:Y:S02]  /*29a0*/  SYNCS.PHASECHK.TRANS64.TRYWAIT P0, [UR5], R3 ;  /* 0x00000003ff0075a7 */ /* 0x000e640008001105 */
[----:B-1----:R-:W-:Y:S05]  /*29b0*/  @!P0 BRA `(.L_x_46) ;  /* 0x0000005400208947 */ /* 0x002fea0003800000 */
.L_x_141:
        /* <DEDUP_REMOVED lines=9> */
.L_x_143:
        /* <DEDUP_REMOVED lines=9> */
.L_x_145:
        /* <DEDUP_REMOVED lines=9> */
.L_x_147:
        /* <DEDUP_REMOVED lines=9> */
.L_x_149:
        /* <DEDUP_REMOVED lines=9> */
.L_x_151:
        /* <DEDUP_REMOVED lines=9> */
.L_x_153:
        /* <DEDUP_REMOVED lines=9> */
.L_x_155:
        /* <DEDUP_REMOVED lines=9> */
.L_x_157:
        /* <DEDUP_REMOVED lines=9> */
.L_x_159:
[----:B------:R-:W-:-:S04]  /*2ed0*/  UIADD3 UR4, UPT, UPT, UR4, 0x1, URZ ;  /* 0x0000000104047890 */ /* 0x000fc8000fffe0ff */
[----:B------:R-:W-:-:S04]  /*2ee0*/  UISETP.NE.AND UP0, UPT, UR4, 0xd, UPT ;  /* 0x0000000d0400788c */ /* 0x000fc8000bf05270 */
[----:B------:R-:W-:Y:S02]  /*2ef0*/  USEL UR5, URZ, 0x1, UP0 ;  /* 0x00000001ff057887 */ /* 0x000fe40008000000 */
[----:B------:R-:W-:-:S04]  /*2f00*/  USEL UR4, UR4, URZ, UP0 ;  /* 0x000000ff04047287 */ /* 0x000fc80008000000 */
[----:B------:R-:W-:Y:S01]  /*2f10*/  ULEA UR4, UR4, UR7, 0x3 ;  /* 0x0000000704047291 */ /* 0x000fe2000f8e18ff */
[----:B------:R-:W-:-:S04]  /*2f20*/  LOP3.LUT R2, R2, UR5, RZ, 0x3c, !PT ;  /* 0x0000000502027c12 */ /* 0x000fc8000f8e3cff */
[----:B------:R-:W-:Y:S01]  /*2f30*/  SHF.L.U32 R2, R2, 0x1f, RZ ;  /* 0x0000001f02027819 */ /* 0x000fe200000006ff */
[----:B-1----:R-:W-:-:S07]  /*2f40*/  IMAD.U32 R0, RZ, RZ, UR4 ;  /* 0x00000004ff007e24 */ /* 0x002fce000f8e00ff */
.L_x_56:
[----:B-1----:R1:W2:Y:S02]  /*2f50*/  SYNCS.PHASECHK.TRANS64.TRYWAIT P0, [R0+URZ], R2 ;  /* 0x00000002000075a7 */ /* 0x0022a400080011ff */
[----:B--2---:R-:W-:Y:S05]  /*2f60*/  @!P0 NANOSLEEP.SYNCS 0x989680 ;  /* 0x009896800000895d */ /* 0x004fea0003900000 */
[----:B------:R-:W2:Y:S02]  /*2f70*/  @!P0 SYNCS.PHASECHK.TRANS64 P0, [R0+URZ], R2 ;  /* 0x00000002000085a7 */ /* 0x000ea400080010ff */
[----:B--2---:R-:W-:Y:S05]  /*2f80*/  @P0 EXIT ;  /* 0x000000000000094d */ /* 0x004fea0003800000 */
[----:B------:R-:W-:Y:S05]  /*2f90*/  BRA `(.L_x_56) ;  /* 0xfffffffc00ec7947 */ /* 0x000fea000383ffff */
.L_x_23:
[----:B------:R-:W-:-:S04]  /*2fa0*/  UISETP.NE.AND UP0, UPT, UR54, URZ, UPT ;  /* 0x000000ff3600728c */ /* 0x000fc8000bf05270 */
[----:B------:R-:W-:-:S09]  /*2fb0*/  UISETP.NE.OR UP0, UPT, UR18, 0x1, UP0 ;  /* 0x000000011200788c */ /* 0x000fd20008705670 */
[----:B------:R-:W-:Y:S05]  /*2fc0*/  BRA.U UP0, `(.L_x_57) ;  /* 0x0000000500487547 */ /* 0x000fea000b800000 */
[----:B------:R-:W-:Y:S01]  /*2fd0*/  ISETP.GE.U32.AND P2, PT, R0, 0x2, PT ;  /* 0x000000020000780c */ /* 0x000fe20003f46070 */
[----:B------:R-:W-:Y:S01]  /*2fe0*/  IMAD.MOV.U32 R12, RZ, RZ, 0x1 ;  /* 0x00000001ff0c7424 */ /* 0x000fe200078e00ff */
[----:B------:R-:W-:Y:S02]  /*2ff0*/  CS2R R10, SRZ ;  /* 0x00000000000a7805 */ /* 0x000fe4000001ff00 */
[----:B------:R-:W-:Y:S01]  /*3000*/  CS2R R8, SRZ ;  /* 0x0000000000087805 */ /* 0x000fe2000001ff00 */
[----:B------:R-:W-:Y:S01]  /*3010*/  UMOV UR6, 0x400 ;  /* 0x0000040000067882 */ /* 0x000fe20000000000 */
[----:B------:R-:W-:Y:S01]  /*3020*/  UMOV UR5, URZ ;  /* 0x000000ff00057c82 */ /* 0x000fe20008000000 */
[----:B------:R-:W-:-:S12]  /*3030*/  ULEA UR6, UR54, UR6, 0x18 ;  /* 0x0000000636067291 */ /* 0x000fd8000f8ec0ff */
.L_x_61:
[----:B------:R-:W-:Y:S02]  /*3040*/  LEA R2, R8, UR6, 0x3 ;  /* 0x0000000608027c11 */ /* 0x000fe4000f8e18ff */
[----:B------:R-:W-:-:S03]  /*3050*/  SHF.L.U32 R4, R9, 0x1f, RZ ;  /* 0x0000001f09047819 */ /* 0x000fc600000006ff */
[----:B------:R-:W-:Y:S01]  /*3060*/  VIADD R5, R2, 0x180 ;  /* 0x0000018002057836 */ /* 0x000fe20000000000 */
[----:B------:R-:W2:Y:S02]  /*3070*/  SYNCS.PHASECHK.TRANS64.TRYWAIT P0, [R2+URZ+0x170], R4 ;  /* 0x00017004020075a7 */ /* 0x000ea400080011ff */
[----:B--2---:R-:W-:Y:S05]  /*3080*/  @!P0 BRA `(.L_x_58) ;  /* 0x00000050005c8947 */ /* 0x004fea0003800000 */
.L_x_160:
[----:B------:R-:W-:Y:S01]  /*3090*/  ULEA UR4, UR5, UR6, 0x3 ;  /* 0x0000000605047291 */ /* 0x000fe2000f8e18ff */
[----:B--2---:R-:W-:Y:S01]  /*30a0*/  PRMT R2, RZ, 0x654, R5 ;  /* 0x00000654ff027816 */ /* 0x004fe20000000005 */
[----:B------:R-:W-:Y:S01]  /*30b0*/  @!P2 IMAD.MOV.U32 R4, RZ, RZ, 0x10 ;  /* 0x00000010ff04a424 */ /* 0x000fe200078e00ff */
[----:B------:R-:W-:Y:S01]  /*30c0*/  SHF.L.U32 R5, R12, 0x1f, RZ ;  /* 0x0000001f0c057819 */ /* 0x000fe200000006ff */
[----:B------:R-:W-:Y:S01]  /*30d0*/  UIADD3 UR7, UPT, UPT, UR4, 0x110, URZ ;  /* 0x0000011004077890 */ /* 0x000fe2000fffe0ff */
[----:B------:R2:W-:Y:S05]  /*30e0*/  SYNCS.ARRIVE.TRANS64.RED.A1T0 RZ, [R2+URZ], RZ ;  /* 0x000000ff02ff79a7 */ /* 0x0005ea00081004ff */
[----:B------:R-:W-:Y:S01]  /*30f0*/  IMAD.U32 R6, RZ, RZ, UR7 ;  /* 0x00000007ff067e24 */ /* 0x000fe2000f8e00ff */
[----:B------:R-:W3:Y:S04]  /*3100*/  SYNCS.PHASECHK.TRANS64.TRYWAIT P0, [UR4+0x120], R5 ;  /* 0x00012005ff0075a7 */ /* 0x000ee80008001104 */
[----:B------:R-:W-:Y:S01]  /*3110*/  PRMT R6, R0, 0x654, R6 ;  /* 0x0000065400067816 */ /* 0x000fe20000000006 */
[----:B--23--:R-:W-:Y:S06]  /*3120*/  @!P0 BRA `(.L_x_59) ;  /* 0x0000005000488947 */ /* 0x00cfec0003800000 */
.L_x_162:
[----:B------:R-:W-:Y:S01]  /*3130*/  ULEA UR8, UR5, UR6, 0x4 ;  /* 0x0000000605087291 */ /* 0x000fe2000f8e20ff */
[----:B------:R-:W-:Y:S01]  /*3140*/  SEL R3, R6, R3, !P2 ;  /* 0x0000000306037207 */ /* 0x000fe20005000000 */
[----:B------:R-:W-:Y:S01]  /*3150*/  UIADD3 UR9, UPT, UPT, UR4, 0x110, URZ ;  /* 0x0000011004097890 */ /* 0x000fe2000fffe0ff */
[----:B--2---:R-:W-:Y:S01]  /*3160*/  LEA R2, R11, UR6, 0x3 ;  /* 0x000000060b027c11 */ /* 0x004fe2000f8e18ff */
[----:B------:R-:W-:Y:S01]  /*3170*/  UIADD3 UR8, UPT, UPT, UR8, 0x1a0, URZ ;  /* 0x000001a008087890 */ /* 0x000fe2000fffe0ff */
[----:B------:R2:W-:Y:S01]  /*3180*/  @!P2 SYNCS.ARRIVE.TRANS64.RED RZ, [R3+URZ], R4 ;  /* 0x0000000403ffa9a7 */ /* 0x0005e200080004ff */
[----:B------:R-:W-:Y:S01]  /*3190*/  UIADD3 UR4, UPT, UPT, UR5, 0x1, URZ ;  /* 0x0000000105047890 */ /* 0x000fe2000fffe0ff */
[----:B------:R-:W-:-:S03]  /*31a0*/  VIADD R8, R8, 0x1 ;  /* 0x0000000108087836 */ /* 0x000fc60000000000 */
[----:B------:R-:W-:Y:S02]  /*31b0*/  UISETP.NE.AND UP0, UPT, UR4, 0x2, UPT ;  /* 0x000000020400788c */ /* 0x000fe4000bf05270 */
[----:B------:R-:W-:Y:S01]  /*31c0*/  ISETP.NE.AND P0, PT, R8, 0x2, PT ;  /* 0x000000020800780c */ /* 0x000fe20003f05270 */
[----:B------:R-:W-:Y:S06]  /*31d0*/  UGETNEXTWORKID.BROADCAST [UR8], [UR9] ;  /* 0x00000000080073ca */ /* 0x000fec0008000100 */
[----:B------:R-:W-:Y:S02]  /*31e0*/  USEL UR7, URZ, 0x1, UP0 ;  /* 0x00000001ff077887 */ /* 0x000fe40008000000 */
[----:B------:R-:W-:-:S04]  /*31f0*/  USEL UR5, UR4, URZ, UP0 ;  /* 0x000000ff04057287 */ /* 0x000fc80008000000 */
[----:B------:R-:W-:Y:S02]  /*3200*/  LOP3.LUT R12, R12, UR7, RZ, 0x3c, !PT ;  /* 0x000000070c0c7c12 */ /* 0x000fe4000f8e3cff */
[----:B--2---:R-:W-:-:S04]  /*3210*/  SHF.L.U32 R4, R10, 0x1f, RZ ;  /* 0x0000001f0a047819 */ /* 0x004fc800000006ff */
[----:B------:R-:W2:Y:S02]  /*3220*/  SYNCS.PHASECHK.TRANS64.TRYWAIT P1, [R2+URZ+0x110], R4 ;  /* 0x00011004020075a7 */ /* 0x000ea400080211ff */
[----:B--2---:R-:W-:Y:S05]  /*3230*/  @!P1 BRA `(.L_x_60) ;  /* 0x00000050001c9947 */ /* 0x004fea0003800000 */
.L_x_163:
[C---:B--2---:R-:W-:Y:S01]  /*3240*/  LEA R4, R11.reuse, UR6, 0x4 ;  /* 0x000000060b047c11 */ /* 0x044fe2000f8e20ff */
[----:B------:R-:W-:Y:S01]  /*3250*/  VIADD R2, R2, 0x120 ;  /* 0x0000012002027836 */ /* 0x000fe20000000000 */
[----:B------:R-:W-:Y:S01]  /*3260*/  SEL R8, R8, RZ, P0 ;  /* 0x000000ff08087207 */ /* 0x000fe20000000000 */
[----:B------:R-:W-:-:S03]  /*3270*/  VIADD R11, R11, 0x1 ;  /* 0x000000010b0b7836 */ /* 0x000fc60000000000 */
[----:B------:R-:W2:Y:S01]  /*3280*/  LDS.128 R4, [R4+0x1a0] ;  /* 0x0001a00004047984 */ /* 0x000ea20000000c00 */
[----:B------:R-:W-:Y:S02]  /*3290*/  PRMT R2, RZ, 0x654, R2 ;  /* 0x00000654ff027816 */ /* 0x000fe40000000002 */
[C---:B------:R-:W-:Y:S01]  /*32a0*/  ISETP.NE.AND P1, PT, R11.reuse, 0x2, PT ;  /* 0x000000020b00780c */ /* 0x040fe20003f25270 */
[----:B------:R-:W-:Y:S01]  /*32b0*/  @!PT LDS RZ, [RZ] ;  /* 0x00000000fffff984 */ /* 0x000fe20000000800 */
[----:B------:R-:W-:Y:S01]  /*32c0*/  @!PT LDS RZ, [RZ] ;  /* 0x00000000fffff984 */ /* 0x000fe20000000800 */
[----:B------:R-:W-:Y:S01]  /*32d0*/  @!PT LDS RZ, [RZ] ;  /* 0x00000000fffff984 */ /* 0x000fe20000000800 */
[----:B------:R-:W-:Y:S01]  /*32e0*/  @!PT LDS RZ, [RZ] ;  /* 0x00000000fffff984 */ /* 0x000fe20000000800 */
[----:B------:R3:W-:Y:S06]  /*32f0*/  MEMBAR.ALL.CTA ;  /* 0x0000000000007992 */ /* 0x0007ec0000008000 */
[----:B---3--:R-:W3:Y:S01]  /*3300*/  FENCE.VIEW.ASYNC.S ;  /* 0x00000000000073c6 */ /* 0x008ee20000000000 */
[----:B------:R-:W-:Y:S01]  /*3310*/  SEL R11, R11, RZ, P1 ;  /* 0x000000ff0b0b7207 */ /* 0x000fe20000800000 */
[----:B---3--:R3:W-:Y:S01]  /*3320*/  SYNCS.ARRIVE.TRANS64.RED.A1T0 RZ, [R2+URZ], RZ ;  /* 0x000000ff02ff79a7 */ /* 0x0087e200081004ff */
[----:B--2---:R-:W-:-:S02]  /*3330*/  LOP3.LUT P3, RZ, R6, 0x1, RZ, 0xc0, !PT ;  /* 0x0000000106ff7812 */ /* 0x004fc4000786c0ff */
[----:B------:R-:W-:-:S04]  /*3340*/  SEL R4, RZ, 0x1, P1 ;  /* 0x00000001ff047807 */ /* 0x000fc80000800000 */
[----:B------:R-:W-:Y:S02]  /*3350*/  LOP3.LUT R10, R10, R4, RZ, 0x3c, !PT ;  /* 0x000000040a0a7212 */ /* 0x000fe400078e3cff */
[----:B---3--:R-:W-:-:S04]  /*3360*/  SEL R2, RZ, 0x1, P0 ;  /* 0x00000001ff027807 */ /* 0x008fc80000000000 */
[----:B------:R-:W-:Y:S01]  /*3370*/  LOP3.LUT R9, R9, R2, RZ, 0x3c, !PT ;  /* 0x0000000209097212 */ /* 0x000fe200078e3cff */
[----:B------:R-:W-:Y:S06]  /*3380*/  @P3 BRA `(.L_x_61) ;  /* 0xfffffffc002c3947 */ /* 0x000fec000383ffff */
[----:B------:R-:W-:Y:S01]  /*3390*/  ULEA UR4, UR5, UR6, 0x3 ;  /* 0x0000000605047291 */ /* 0x000fe2000f8e18ff */
[----:B------:R-:W-:-:S08]  /*33a0*/  SHF.L.U32 R2, R12, 0x1f, RZ ;  /* 0x0000001f0c027819 */ /* 0x000fd000000006ff */
[----:B------:R-:W2:Y:S02]  /*33b0*/  SYNCS.PHASECHK.TRANS64 P0, [UR4+0x120], R2 ;  /* 0x00012002ff0075a7 */ /* 0x000ea40008001004 */
[----:B--2---:R-:W-:Y:S05]  /*33c0*/  @P0 BRA `(.L_x_62) ;  /* 0x0000000000080947 */ /* 0x004fea0003800000 */
[----:B------:R-:W2:Y:S02]  /*33d0*/  SYNCS.PHASECHK.TRANS64.TRYWAIT P0, [UR4+0x120], R2 ;  /* 0x00012002ff0075a7 */ /* 0x000ea40008001104 */
[----:B--2---:R-:W-:Y:S05]  /*33e0*/  @!P0 BRA `(.L_x_63) ;  /* 0x0000004c00c48947 */ /* 0x004fea0003800000 */
.L_x_62:
[----:B------:R-:W-:-:S04]  /*33f0*/  UIADD3 UR7, UPT, UPT, UR5, 0x1, URZ ;  /* 0x0000000105077890 */ /* 0x000fc8000fffe0ff */
[----:B------:R-:W-:-:S04]  /*3400*/  UISETP.NE.AND UP0, UPT, UR7, 0x2, UPT ;  /* 0x000000020700788c */ /* 0x000fc8000bf05270 */
[----:B------:R-:W-:Y:S02]  /*3410*/  USEL UR8, URZ, 0x1, UP0 ;  /* 0x00000001ff087887 */ /* 0x000fe40008000000 */
[----:B------:R-:W-:-:S04]  /*3420*/  USEL UR7, UR7, URZ, UP0 ;  /* 0x000000ff07077287 */ /* 0x000fc80008000000 */
[----:B------:R-:W-:Y:S01]  /*3430*/  ULEA UR7, UR7, UR6, 0x3 ;  /* 0x0000000607077291 */ /* 0x000fe2000f8e18ff */
[----:B--2---:R-:W-:-:S04]  /*3440*/  LOP3.LUT R2, R12, UR8, RZ, 0x3c, !PT ;  /* 0x000000080c027c12 */ /* 0x004fc8000f8e3cff */
[----:B------:R-:W-:-:S04]  /*3450*/  SHF.L.U32 R0, R2, 0x1f, RZ ;  /* 0x0000001f02007819 */ /* 0x000fc800000006ff */
[----:B------:R-:W2:Y:S02]  /*3460*/  SYNCS.PHASECHK.TRANS64 P0, [UR7+0x120], R0 ;  /* 0x00012000ff0075a7 */ /* 0x000ea40008001007 */
[----:B-12---:R-:W-:Y:S05]  /*3470*/  @P0 EXIT ;  /* 0x000000000000094d */ /* 0x006fea0003800000 */
[----:B------:R-:W-:Y:S02]  /*3480*/  SHF.L.U32 R2, R2, 0x1f, RZ ;  /* 0x0000001f02027819 */ /* 0x000fe400000006ff */
[----:B------:R-:W-:-:S07]  /*3490*/  MOV R0, UR7 ;  /* 0x0000000700007c02 */ /* 0x000fce0008000f00 */
.L_x_64:
[----:B-1----:R1:W2:Y:S02]  /*34a0*/  SYNCS.PHASECHK.TRANS64.TRYWAIT P0, [R0+URZ+0x120], R2 ;  /* 0x00012002000075a7 */ /* 0x0022a400080011ff */
[----:B--2---:R-:W-:Y:S05]  /*34b0*/  @!P0 NANOSLEEP.SYNCS 0x989680 ;  /* 0x009896800000895d */ /* 0x004fea0003900000 */
[----:B------:R-:W2:Y:S02]  /*34c0*/  @!P0 SYNCS.PHASECHK.TRANS64 P0, [R0+URZ+0x120], R2 ;  /* 0x00012002000085a7 */ /* 0x000ea400080010ff */
[----:B--2---:R-:W-:Y:S05]  /*34d0*/  @P0 EXIT ;  /* 0x000000000000094d */ /* 0x004fea0003800000 */
[----:B------:R-:W-:Y:S05]  /*34e0*/  BRA `(.L_x_64) ;  /* 0xfffffffc00ec7947 */ /* 0x000fea000383ffff */
.L_x_57:
[----:B------:R-:W-:Y:S05]  /*34f0*/  BRA.U UP5, `(.L_x_65) ;  /* 0x0000000d05d47547 */ /* 0x000fea000b800000 */
[----:B------:R-:W-:Y:S01]  /*3500*/  UMOV UR4, 0x40 ;  /* 0x0000004000047882 */ /* 0x000fe20000000000 */
[----:B------:R-:W-:Y:S01]  /*3510*/  NOP ;  /* 0x0000000000007918 */ /* 0x000fe20000000000 */
[----:B------:R-:W-:Y:S01]  /*3520*/  ULEA UR5, UR54, UR4, 0x18 ;  /* 0x0000000436057291 */ /* 0x000fe2000f8ec0ff */
[----:B------:R-:W-:Y:S02]  /*3530*/  UMOV UR6, 0x400 ;  /* 0x0000040000067882 */ /* 0x000fe40000000000 */
[----:B------:R-:W-:-:S06]  /*3540*/  ULEA UR6, UR54, UR6, 0x18 ;  /* 0x0000000636067291 */ /* 0x000fcc000f8ec0ff */
[----:B------:R-:W2:Y:S02]  /*3550*/  LDS.U8 R0, [UR5+0x1c] ;  /* 0x00001c05ff007984 */ /* 0x000ea40008000000 */
[----:B--2---:R-:W-:-:S13]  /*3560*/  ISETP.NE.AND P0, PT, R0, RZ, PT ;  /* 0x000000ff0000720c */ /* 0x004fda0003f05270 */
[----:B------:R-:W-:Y:S05]  /*3570*/  @P0 BRA `(.L_x_66) ;  /* 0x0000000000580947 */ /* 0x000fea0003800000 */
[----:B------:R-:W-:-:S13]  /*3580*/  ELECT P0, URZ, PT ;  /* 0x0000000000ff782f */ /* 0x000fda0003800000 */
[----:B------:R-:W-:Y:S05]  /*3590*/  @!P0 BRA `(.L_x_67) ;  /* 0x0000000000608947 */ /* 0x000fea0003800000 */
[----:B------:R-:W-:Y:S01]  /*35a0*/  UMOV UR4, 0x10 ;  /* 0x0000001000047882 */ /* 0x000fe20000000000 */
[----:B------:R-:W-:Y:S01]  /*35b0*/  HFMA2 R0, -RZ, RZ, 0, 5.9604644775390625e-08 ;  /* 0x00000001ff007431 */ /* 0x000fe200000001ff */
[----:B------:R-:W-:-:S03]  /*35c0*/  MOV R3, 0xffff ;  /* 0x0000ffff00037802 */ /* 0x000fc60000000f00 */
[----:B------:R-:W-:Y:S04]  /*35d0*/  DEPBAR.LE SB2, 0x36 ;  /* 0x0000ad800000791a */ /* 0x000fe80000000000 */
[----:B------:R-:W2:Y:S02]  /*35e0*/  UTCATOMSWS.FIND_AND_SET.ALIGN UP0, UR4, UR4 ;  /* 0x00000004000475e3 */ /* 0x000ea40008000800 */
[----:B--2---:R-:W-:Y:S01]  /*35f0*/  MOV R4, UR4 ;  /* 0x0000000400047c02 */ /* 0x004fe20008000f00 */
[----:B------:R-:W-:Y:S06]  /*3600*/  BRA.U UP0, `(.L_x_68) ;  /* 0x0000000100187547 */ /* 0x000fec000b800000 */
.L_x_69:
[----:B------:R-:W-:Y:S05]  /*3610*/  NANOSLEEP 0x64 ;  /* 0x000000640000795d */ /* 0x000fea0003800000 */
[----:B------:R-:W-:-:S05]  /*3620*/  UMOV UR4, 0x10 ;  /* 0x0000001000047882 */ /* 0x000fca0000000000 */
[----:B------:R-:W-:Y:S04]  /*3630*/  DEPBAR.LE SB2, 0x36 ;  /* 0x0000ad800000791a */ /* 0x000fe80000000000 */
[----:B------:R-:W2:Y:S02]  /*3640*/  UTCATOMSWS.FIND_AND_SET.ALIGN UP0, UR4, UR4 ;  /* 0x00000004000475e3 */ /* 0x000ea40008000800 */
[----:B--2---:R-:W-:Y:S01]  /*3650*/  MOV R4, UR4 ;  /* 0x0000000400047c02 */ /* 0x004fe20008000f00 */
[----:B------:R-:W-:Y:S05]  /*3660*/  BRA.U !UP0, `(.L_x_69) ;  /* 0xfffffffd08e87547 */ /* 0x000fea000b83ffff */
.L_x_68:
[-C--:B------:R-:W-:Y:S02]  /*3670*/  SHF.L.U32 R3, R3, R4.reuse, RZ ;  /* 0x0000000403037219 */ /* 0x080fe400000006ff */
[----:B------:R-:W-:Y:S01]  /*3680*/  SHF.L.U32 R0, R0, R4, RZ ;  /* 0x0000000400007219 */ /* 0x000fe200000006ff */
[----:B------:R-:W-:Y:S02]  /*3690*/  IMAD.SHL.U32 R4, R4, 0x20, RZ ;  /* 0x0000002004047824 */ /* 0x000fe400078e00ff */
[----:B------:R2:W-:Y:S04]  /*36a0*/  ATOMS.OR RZ, [UR5+0x14], R3 ;  /* 0x00001403ffff798c */ /* 0x0005e8000b000005 */
[----:B------:R2:W-:Y:S04]  /*36b0*/  ATOMS.OR RZ, [UR5+0x18], R0 ;  /* 0x00001800ffff798c */ /* 0x0005e8000b000005 */
[----:B------:R2:W-:Y:S01]  /*36c0*/  STS [UR6+0x1c0], R4 ;  /* 0x0001c004ff007988 */ /* 0x0005e20008000806 */
[----:B------:R-:W-:Y:S05]  /*36d0*/  BRA `(.L_x_67) ;  /* 0x0000000000107947 */ /* 0x000fea0003800000 */
.L_x_66:
[----:B------:R-:W-:Y:S02]  /*36e0*/  MOV R0, 0xffffffff ;  /* 0xffffffff00007802 */ /* 0x000fe40000000f00 */
[----:B------:R-:W-:-:S03]  /*36f0*/  MOV R4, 0x3720 ;  /* 0x0000372000047802 */ /* 0x000fc60000000f00 */
[----:B------:R2:W-:Y:S04]  /*3700*/  STS [UR6+0x1c0], R0 ;  /* 0x0001c000ff007988 */ /* 0x0005e80008000806 */
[----:B-12--5:R-:W-:Y:S05]  /*3710*/  CALL.REL.NOINC `($__internal_1_$__cuda_sm10x_tcgen05_guardrail_trap_phase_invalid_during_alloc) ;  /* 0x00000050009c7944 */ /* 0x026fea0003c00000 */
.L_x_67:
[----:B------:R-:W-:Y:S05]  /*3720*/  WARPSYNC.ALL ;  /* 0x0000000000007948 */ /* 0x000fea0003800000 */
[----:B------:R-:W3:Y:S01]  /*3730*/  S2UR UR4, SR_CgaCtaId ;  /* 0x00000000000479c3 */ /* 0x000ee20000008800 */
[----:B------:R-:W-:Y:S01]  /*3740*/  UMOV UR26, 0x400 ;  /* 0x00000400001a7882 */ /* 0x000fe20000000000 */
[----:B------:R-:W-:-:S06]  /*3750*/  NOP ;  /* 0x0000000000007918 */ /* 0x000fcc0000000000 */
[----:B------:R-:W-:Y:S06]  /*3760*/  BAR.ARV 0x6, 0xa0 ;  /* 0x0182800000007b1d */ /* 0x000fec0000002000 */
[----:B------:R-:W4:Y:S01]  /*3770*/  LDCU UR5, c[0x0][0x38c] ;  /* 0x00007180ff0577ac */ /* 0x000f220008000800 */
[----:B------:R-:W-:Y:S01]  /*3780*/  LOP3.LUT R2, R2, 0xffff, RZ, 0xc0, !PT ;  /* 0x0000ffff02027812 */ /* 0x000fe200078ec0ff */
[----:B------:R-:W-:Y:S01]  /*3790*/  IMAD.MOV.U32 R11, RZ, RZ, 0x1 ;  /* 0x00000001ff0b7424 */ /* 0x000fe200078e00ff */
[----:B------:R-:W-:Y:S01]  /*37a0*/  CS2R R8, SRZ ;  /* 0x0000000000087805 */ /* 0x000fe2000001ff00 */
[----:B------:R-:W1:Y:S01]  /*37b0*/  LDCU UR7, c[0x0][0x38c] ;  /* 0x00007180ff0777ac */ /* 0x000e620008000800 */
[----:B------:R-:W-:Y:S01]  /*37c0*/  R2UR UR27, R2 ;  /* 0x00000000021b72ca */ /* 0x000fe200000e0000 */
[----:B------:R-:W-:Y:S01]  /*37d0*/  IMAD.MOV.U32 R10, RZ, RZ, RZ ;  /* 0x000000ffff0a7224 */ /* 0x000fe200078e00ff */
[----:B------:R-:W-:Y:S01]  /*37e0*/  UMOV UR30, URZ ;  /* 0x000000ff001e7c82 */ /* 0x000fe20008000000 */
[----:B------:R-:W-:Y:S01]  /*37f0*/  UMOV UR24, URZ ;  /* 0x000000ff00187c82 */ /* 0x000fe20008000000 */
[----:B---3--:R-:W-:Y:S01]  /*3800*/  ULEA UR26, UR4, UR26, 0x18 ;  /* 0x0000001a041a7291 */ /* 0x008fe2000f8ec0ff */
[----:B------:R-:W-:Y:S01]  /*3810*/  UMOV UR38, 0x0 ;  /* 0x0000000000267882 */ /* 0x000fe20000000000 */
[----:B------:R-:W-:-:S02]  /*3820*/  UMOV UR39, 0x4100010 ;  /* 0x0410001000277882 */ /* 0x000fc40000000000 */
[----:B------:R-:W-:Y:S02]  /*3830*/  UIADD3 UR4, UPT, UPT, UR26, 0x3400, URZ ;  /* 0x000034001a047890 */ /* 0x000fe4000fffe0ff */
[----:B------:R-:W-:Y:S02]  /*3840*/  UIADD3 UR6, UPT, UPT, UR26, 0x1d400, URZ ;  /* 0x0001d4001a067890 */ /* 0x000fe4000fffe0ff */
[----:B----4-:R-:W-:Y:S01]  /*3850*/  UIADD3 UR5, UPT, UPT, UR5, 0x3f, URZ ;  /* 0x0000003f05057890 */ /* 0x010fe2000fffe0ff */
[----:B--2---:R-:W2:Y:S01]  /*3860*/  LDS R0, [UR26+0x1c0] ;  /* 0x0001c01aff007984 */ /* 0x004ea20008000800 */
[----:B-1----:R-:W-:Y:S01]  /*3870*/  UMOV UR36, 0x0 ;  /* 0x0000000000247882 */ /* 0x002fe20000000000 */
[----:B------:R-:W-:Y:S01]  /*3880*/  UMOV UR37, 0x4100010 ;  /* 0x0410001000257882 */ /* 0x000fe20000000000 */
[----:B------:R-:W-:Y:S02]  /*3890*/  USHF.R.S32.HI UR40, URZ, 0x1f, UR5 ;  /* 0x0000001fff287899 */ /* 0x000fe40008011405 */
[----:B------:R-:W-:-:S02]  /*38a0*/  UISETP.GE.AND UP4, UPT, UR7, 0x1, UPT ;  /* 0x000000010700788c */ /* 0x000fc4000bf86270 */
[----:B------:R-:W-:Y:S02]  /*38b0*/  ULEA.HI UR40, UR40, UR5, URZ, 0x6 ;  /* 0x0000000528287291 */ /* 0x000fe4000f8f30ff */
[----:B------:R-:W-:Y:S02]  /*38c0*/  USHF.R.U32.HI UR5, URZ, 0x4, UR4 ;  /* 0x00000004ff057899 */ /* 0x000fe40008011604 */
[----:B------:R-:W-:Y:S02]  /*38d0*/  USHF.R.S32.HI UR40, URZ, 0x6, UR40 ;  /* 0x00000006ff287899 */ /* 0x000fe40008011428 */
[----:B------:R-:W-:Y:S02]  /*38e0*/  USHF.R.U32.HI UR4, URZ, 0x4, UR6 ;  /* 0x00000004ff047899 */ /* 0x000fe40008011606 */
[----:B------:R-:W-:Y:S02]  /*38f0*/  UISETP.LT.AND UP0, UPT, UR40, 0x1, UPT ;  /* 0x000000012800788c */ /* 0x000fe4000bf01270 */
[----:B------:R-:W-:-:S02]  /*3900*/  ULOP3.LUT UR5, UR5, 0x3fff, URZ, 0xc0, !UPT ;  /* 0x00003fff05057892 */ /* 0x000fc4000f8ec0ff */
[----:B------:R-:W-:Y:S02]  /*3910*/  ULOP3.LUT UR4, UR4, 0x3fff, URZ, 0xc0, !UPT ;  /* 0x00003fff04047892 */ /* 0x000fe4000f8ec0ff */
[----:B------:R-:W-:Y:S02]  /*3920*/  USEL UR41, UR40, 0x1, !UP0 ;  /* 0x0000000128297887 */ /* 0x000fe4000c000000 */
[----:B------:R-:W-:Y:S02]  /*3930*/  ULOP3.LUT UR28, UR5, 0x10000, URZ, 0xfc, !UPT ;  /* 0x00010000051c7892 */ /* 0x000fe4000f8efcff */
[----:B------:R-:W-:Y:S02]  /*3940*/  ULOP3.LUT UR29, UR4, 0x10000, URZ, 0xfc, !UPT ;  /* 0x00010000041d7892 */ /* 0x000fe4000f8efcff */
[----:B------:R-:W-:Y:S01]  /*3950*/  UIADD3 UR41, UPT, UPT, -UR41, URZ, URZ ;  /* 0x000000ff29297290 */ /* 0x000fe2000fffe1ff */
[----:B------:R-:W-:Y:S01]  /*3960*/  UMOV UR34, 0x0 ;  /* 0x0000000000227882 */ /* 0x000fe20000000000 */
[----:B------:R-:W-:Y:S01]  /*3970*/  UMOV UR35, 0x4100010 ;  /* 0x0410001000237882 */ /* 0x000fe20000000000 */
[----:B------:R-:W-:Y:S01]  /*3980*/  UMOV UR32, 0x0 ;  /* 0x0000000000207882 */ /* 0x000fe20000000000 */
[----:B------:R-:W-:Y:S01]  /*3990*/  UMOV UR33, 0x4100010 ;  /* 0x0410001000217882 */ /* 0x000fe20000000000 */
[----:B--2---:R-:W-:-:S15]  /*39a0*/  R2UR UR42, R0 ;  /* 0x00000000002a72ca */ /* 0x004fde00000e0000 */
.L_x_76:
[----:B------:R-:W-:Y:S02]  /*39b0*/  LEA R0, R10, UR26, 0x3 ;  /* 0x0000001a0a007c11 */ /* 0x000fe4000f8e18ff */
[----:B------:R-:W-:Y:S02]  /*39c0*/  SHF.L.U32 R2, R9, 0x1f, RZ ;  /* 0x0000001f09027819 */ /* 0x000fe400000006ff */
[----:B------:R-:W-:Y:S01]  /*39d0*/  PLOP3.LUT P0, PT, PT, PT, UP4, 0x80, 0x8 ;  /* 0x000000000008781c */ /* 0x000fe20003f0f048 */
[----:B------:R-:W-:Y:S01]  /*39e0*/  VIADD R3, R0, 0x120 ;  /* 0x0000012000037836 */ /* 0x000fe20000000000 */
[----:B-1----:R-:W1:Y:S02]  /*39f0*/  SYNCS.PHASECHK.TRANS64.TRYWAIT P1, [R0+URZ+0x110], R2 ;  /* 0x00011002000075a7 */ /* 0x002e6400080211ff */
[----:B-1-3--:R-:W-:Y:S09]  /*3a00*/  @!P1 BRA `(.L_x_70) ;  /* 0x0000004800549947 */ /* 0x00aff20003800000 */
.L_x_165:
[----:B------:R-:W-:Y:S01]  /*3a10*/  LEA R4, R10, UR26, 0x4 ;  /* 0x0000001a0a047c11 */ /* 0x000fe2000f8e20ff */
[----:B------:R-:W-:Y:S01]  /*3a20*/  @UP4 ULEA UR4, UR24, UR26, 0x3 ;  /* 0x0000001a18044291 */ /* 0x000fe2000f8e18ff */
[----:B------:R-:W-:Y:S01]  /*3a30*/  PLOP3.LUT P2, PT, PT, PT, PT, 0x80, 0x8 ;  /* 0x000000000008781c */ /* 0x000fe20003f4f070 */
[----:B------:R-:W-:Y:S01]  /*3a40*/  ULEA UR31, UR30, UR26, 0x3 ;  /* 0x0000001a1e1f7291 */ /* 0x000fe2000f8e18ff */
[----:B------:R-:W-:Y:S02]  /*3a50*/  PRMT R3, RZ, 0x654, R3 ;  /* 0x00000654ff037816 */ /* 0x000fe40000000003 */
[----:B------:R-:W2:Y:S01]  /*3a60*/  LDS.128 R4, [R4+0x1a0] ;  /* 0x0001a00004047984 */ /* 0x000ea20000000c00 */
[----:B-1----:R-:W-:Y:S02]  /*3a70*/  @P0 SHF.L.U32 R2, R8, 0x1f, RZ ;  /* 0x0000001f08020819 */ /* 0x002fe400000006ff */
[----:B------:R-:W-:Y:S01]  /*3a80*/  SHF.L.U32 R0, R11, 0x1f, RZ ;  /* 0x0000001f0b007819 */ /* 0x000fe200000006ff */
[----:B------:R-:W-:Y:S01]  /*3a90*/  @!PT LDS RZ, [RZ] ;  /* 0x00000000fffff984 */ /* 0x000fe20000000800 */
[----:B------:R-:W-:Y:S01]  /*3aa0*/  @!PT LDS RZ, [RZ] ;  /* 0x00000000fffff984 */ /* 0x000fe20000000800 */
[----:B------:R-:W-:Y:S01]  /*3ab0*/  @!PT LDS RZ, [RZ] ;  /* 0x00000000fffff984 */ /* 0x000fe20000000800 */
[----:B------:R-:W-:Y:S01]  /*3ac0*/  @!PT LDS RZ, [RZ] ;  /* 0x00000000fffff984 */ /* 0x000fe20000000800 */
[----:B------:R1:W-:Y:S06]  /*3ad0*/  MEMBAR.ALL.CTA ;  /* 0x0000000000007992 */ /* 0x0003ec0000008000 */
[----:B-1----:R-:W1:Y:S02]  /*3ae0*/  FENCE.VIEW.ASYNC.S ;  /* 0x00000000000073c6 */ /* 0x002e640000000000 */
[----:B-1----:R1:W-:Y:S01]  /*3af0*/  SYNCS.ARRIVE.TRANS64.RED.A1T0 RZ, [R3+URZ], RZ ;  /* 0x000000ff03ff79a7 */ /* 0x0023e200081004ff */
[----:B------:R1:W3:Y:S01]  /*3b00*/  @P0 SYNCS.PHASECHK.TRANS64.TRYWAIT P2, [UR4], R2 ;  /* 0x00000002ff0005a7 */ /* 0x0002e20008041104 */
[----:B------:R-:W-:Y:S01]  /*3b10*/  ULEA.HI UR4, UR30, UR30, URZ, 0x1 ;  /* 0x0000001e1e047291 */ /* 0x000fe2000f8f08ff */
[----:B--2---:R-:W-:-:S03]  /*3b20*/  LOP3.LUT P1, RZ, R6, 0x1, RZ, 0xc0, !PT ;  /* 0x0000000106ff7812 */ /* 0x004fc6000782c0ff */
[----:B------:R-:W-:Y:S02]  /*3b30*/  USHF.L.U32 UR11, UR4, 0x5, URZ ;  /* 0x00000005040b7899 */ /* 0x000fe400080006ff */
[----:B------:R-:W-:Y:S02]  /*3b40*/  ULOP3.LUT UR4, UR4, 0xffe, URZ, 0xc0, !UPT ;  /* 0x00000ffe04047892 */ /* 0x000fe4000f8ec0ff */
[----:B------:R-:W-:Y:S02]  /*3b50*/  ULOP3.LUT UR11, UR11, 0xffffffc0, URZ, 0xc0, !UPT ;  /* 0xffffffc00b0b7892 */ /* 0x000fe4000f8ec0ff */
[----:B------:R-:W-:Y:S02]  /*3b60*/  UIADD3 UR4, UPT, UPT, -UR4, UR30, URZ ;  /* 0x0000001e04047290 */ /* 0x000fe4000fffe1ff */
[----:B------:R-:W-:Y:S01]  /*3b70*/  UIADD3 UR11, UPT, UPT, UR42, UR11, URZ ;  /* 0x0000000b2a0b7290 */ /* 0x000fe2000fffe0ff */
[----:B------:R-:W2:Y:S03]  /*3b80*/  SYNCS.PHASECHK.TRANS64.TRYWAIT P0, [UR31+0x150], R0 ;  /* 0x00015000ff0075a7 */ /* 0x000ea6000800111f */
[----:B------:R-:W-:Y:S01]  /*3b90*/  ULEA UR11, UR4, UR11, 0x14 ;  /* 0x0000000b040b7291 */ /* 0x000fe2000f8ea0ff */
[----:B-123--:R-:W-:Y:S11]  /*3ba0*/  @!P0 BRA `(.L_x_71) ;  /* 0x0000004800008947 */ /* 0x00eff60003800000 */
.L_x_167:
[----:B------:R-:W-:Y:S01]  /*3bb0*/  IADD3 R10, PT, PT, R10, 0x1, RZ ;  /* 0x000000010a0a7810 */ /* 0x000fe20007ffe0ff */
[----:B------:R-:W-:Y:S06]  /*3bc0*/  BRA.U !UP4, `(.L_x_72) ;  /* 0x000000010cc07547 */ /* 0x000fec000b800000 */
[----:B------:R-:W-:Y:S01]  /*3bd0*/  UPLOP3.LUT UP2, UPT, UPT, UPT, UPT, 0x40, 0x4 ;  /* 0x000000000004789c */ /* 0x000fe20003f4e870 */
[----:B------:R-:W-:Y:S01]  /*3be0*/  UMOV UR23, UR41 ;  /* 0x0000002900177c82 */ /* 0x000fe20008000000 */
[----:B------:R-:W-:Y:S01]  /*3bf0*/  UMOV UR22, UR40 ;  /* 0x0000002800167c82 */ /* 0x000fe20008000000 */
[----:B------:R-:W-:-:S08]  /*3c00*/  UMOV UR10, UR24 ;  /* 0x00000018000a7c82 */ /* 0x000fd00008000000 */
.L_x_75:
[----:B------:R-:W-:Y:S02]  /*3c10*/  UIADD3 UR23, UPT, UPT, UR23, 0x1, URZ ;  /* 0x0000000117177890 */ /* 0x000fe4000fffe0ff */
[----:B--2---:R-:W-:Y:S02]  /*3c20*/  ULEA UR5, UR10, UR26, 0x3 ;  /* 0x0000001a0a057291 */ /* 0x004fe4000f8e18ff */
[----:B------:R-:W-:Y:S01]  /*3c30*/  UISETP.NE.AND UP3, UPT, UR23, URZ, UPT ;  /* 0x000000ff1700728c */ /* 0x000fe2000bf65270 */
[----:B---3--:R-:W-:Y:S10]  /*3c40*/  @P2 BRA `(.L_x_73) ;  /* 0x00000000000c2947 */ /* 0x008ff40003800000 */
[----:B-1----:R-:W-:Y:S04]  /*3c50*/  SHF.L.U32 R2, R8, 0x1f, RZ ;  /* 0x0000001f08027819 */ /* 0x002fe800000006ff */
[----:B------:R-:W1:Y:S02]  /*3c60*/  SYNCS.PHASECHK.TRANS64.TRYWAIT P0, [UR5], R2 ;  /* 0x00000002ff0075a7 */ /* 0x000e640008001105 */
[----:B-1----:R-:W-:Y:S05]  /*3c70*/  @!P0 BRA `(.L_x_74) ;  /* 0x0000004400e48947 */ /* 0x002fea0003800000 */
.L_x_73:
[----:B------:R-:W-:Y:S01]  /*3c80*/  UISETP.NE.AND UP0, UPT, UR22, 0x1, UPT ;  /* 0x000000011600788c */ /* 0x000fe2000bf05270 */
[----:B------:R-:W-:Y:S01]  /*3c90*/  PLOP3.LUT P2, PT, PT, PT, PT, 0x80, 0x8 ;  /* 0x000000000008781c */ /* 0x000fe20003f4f070 */
[----:B------:R-:W-:Y:S02]  /*3ca0*/  UIADD3 UR4, UPT, UPT, UR10, 0x1, URZ ;  /* 0x000000010a047890 */ /* 0x000fe4000fffe0ff */
[----:B------:R-:W-:Y:S02]  /*3cb0*/  UIADD3 UR25, UPT, UPT, UR5, 0x68, URZ ;  /* 0x0000006805197890 */ /* 0x000fe4000fffe0ff */
[----:B------:R-:W-:Y:S01]  /*3cc0*/  UISETP.NE.AND UP1, UPT, UR4, 0xd, UPT ;  /* 0x0000000d0400788c */ /* 0x000fe2000bf25270 */
[----:B------:R-:W-:Y:S01]  /*3cd0*/  PLOP3.LUT P0, PT, PT, PT, UP0, 0x80, 0x8 ;  /* 0x000000000008781c */ /* 0x000fe20003f0f008 */
[----:B------:R-:W-:Y:S02]  /*3ce0*/  UIADD3 UR22, UPT, UPT, UR22, -0x1, URZ ;  /* 0xffffffff16167890 */ /* 0x000fe4000fffe0ff */
[----:B------:R-:W-:Y:S02]  /*3cf0*/  USEL UR6, URZ, 0x1, UP1 ;  /* 0x00000001ff067887 */ /* 0x000fe40008800000 */
[----:B------:R-:W-:Y:S01]  /*3d00*/  USEL UR24, UR4, URZ, UP1 ;  /* 0x000000ff04187287 */ /* 0x000fe20008800000 */
[----:B------:R-:W-:Y:S01]  /*3d10*/  UMOV UR7, 0x40004040 ;  /* 0x4000404000077882 */ /* 0x000fe20000000000 */
[----:B------:R-:W-:Y:S02]  /*3d20*/  UMOV UR5, 0x40004040 ;  /* 0x4000404000057882 */ /* 0x000fe40000000000 */
[----:B------:R-:W-:Y:S01]  /*3d30*/  @UP0 ULEA UR4, UR24, UR26, 0x3 ;  /* 0x0000001a18040291 */ /* 0x000fe2000f8e18ff */
[----:B------:R-:W-:Y:S01]  /*3d40*/  LOP3.LUT R8, R8, UR6, RZ, 0x3c, !PT ;  /* 0x0000000608087c12 */ /* 0x000fe2000f8e3cff */
[----:B------:R-:W-:Y:S01]  /*3d50*/  ULEA UR6, UR10, UR29, 0x9 ;  /* 0x0000001d0a067291 */ /* 0x000fe2000f8e48ff */
[----:B------:R-:W-:Y:S02]  /*3d60*/  UMOV UR21, 0x40004040 ;  /* 0x4000404000157882 */ /* 0x000fe40000000000 */
[----:B-1----:R-:W-:Y:S01]  /*3d70*/  @P0 SHF.L.U32 R0, R8, 0x1f, RZ ;  /* 0x0000001f08000819 */ /* 0x002fe200000006ff */
[----:B------:R-:W-:Y:S02]  /*3d80*/  UIADD3 UR20, UPT, UPT, UR6, 0x2, URZ ;  /* 0x0000000206147890 */ /* 0x000fe4000fffe0ff */
[----:B------:R-:W-:Y:S01]  /*3d90*/  UIADD3 UR16, UPT, UPT, UR6, 0x4, URZ ;  /* 0x0000000406107890 */ /* 0x000fe2000fffe0ff */
[----:B------:R2:W3:Y:S01]  /*3da0*/  @P0 SYNCS.PHASECHK.TRANS64.TRYWAIT P2, [UR4], R0 ;  /* 0x00000000ff0005a7 */ /* 0x0004e20008041104 */
[----:B------:R-:W-:Y:S02]  /*3db0*/  ULEA UR4, UR10, UR28, 0x9 ;  /* 0x0000001c0a047291 */ /* 0x000fe4000f8e48ff */
[----:B------:R-:W-:Y:S02]  /*3dc0*/  UIADD3 UR12, UPT, UPT, UR6, 0x6, URZ ;  /* 0x00000006060c7890 */ /* 0x000fe4000fffe0ff */
[----:B------:R-:W-:Y:S02]  /*3dd0*/  UIADD3 UR18, UPT, UPT, UR4, 0x2, URZ ;  /* 0x0000000204127890 */ /* 0x000fe4000fffe0ff */
[----:B------:R-:W-:Y:S02]  /*3de0*/  UIADD3 UR14, UPT, UPT, UR4, 0x4, URZ ;  /* 0x00000004040e7890 */ /* 0x000fe4000fffe0ff */
[----:B------:R-:W-:Y:S01]  /*3df0*/  UIADD3 UR8, UPT, UPT, UR4, 0x6, URZ ;  /* 0x0000000604087890 */ /* 0x000fe2000fffe0ff */
[----:B------:R2:W-:Y:S01]  /*3e00*/  UTCHMMA gdesc[UR4], gdesc[UR6], tmem[UR11], tmem[UR38], idesc[UR39], UP2 ;  /* 0x00ff2606040075ea */ /* 0x0005e2000900000b */
[----:B------:R-:W-:Y:S01]  /*3e10*/  UPLOP3.LUT UP2, UPT, UPT, UPT, UPT, 0x80, 0x8 ;  /* 0x000000000008789c */ /* 0x000fe20003f4f070 */
[----:B------:R-:W-:Y:S01]  /*3e20*/  UMOV UR19, 0x40004040 ;  /* 0x4000404000137882 */ /* 0x000fe20000000000 */
[----:B------:R-:W-:Y:S01]  /*3e30*/  UMOV UR17, 0x40004040 ;  /* 0x4000404000117882 */ /* 0x000fe20000000000 */
[----:B------:R2:W-:Y:S01]  /*3e40*/  UTCHMMA gdesc[UR18], gdesc[UR20], tmem[UR11], tmem[UR36], idesc[UR37], UPT ;  /* 0x00ff2414120075ea */ /* 0x0005e2000b80000b */
[----:B------:R-:W-:Y:S01]  /*3e50*/  UMOV UR15, 0x40004040 ;  /* 0x40004040000f7882 */ /* 0x000fe20000000000 */
[----:B------:R-:W-:Y:S01]  /*3e60*/  UMOV UR13, 0x40004040 ;  /* 0x40004040000d7882 */ /* 0x000fe20000000000 */
[----:B------:R-:W-:Y:S01]  /*3e70*/  UMOV UR9, 0x40004040 ;  /* 0x4000404000097882 */ /* 0x000fe20000000000 */
[----:B------:R2:W-:Y:S01]  /*3e80*/  UTCHMMA gdesc[UR14], gdesc[UR16], tmem[UR11], tmem[UR34], idesc[UR35], UPT ;  /* 0x00ff22100e0075ea */ /* 0x0005e2000b80000b */
[----:B------:R2:W-:Y:S01]  /*3e90*/  UTCHMMA gdesc[UR8], gdesc[UR12], tmem[UR11], tmem[UR32], idesc[UR33], UPT ;  /* 0x00ff200c080075ea */ /* 0x0005e2000b80000b */
[----:B------:R2:W-:Y:S01]  /*3ea0*/  UTCBAR.MULTICAST [UR25], URZ, UR27 ;  /* 0x000000ff190073e9 */ /* 0x0005e2000800081b */
[----:B------:R-:W-:Y:S01]  /*3eb0*/  UMOV UR10, UR24 ;  /* 0x00000018000a7c82 */ /* 0x000fe20008000000 */
[----:B------:R-:W-:Y:S05]  /*3ec0*/  BRA.U UP3, `(.L_x_75) ;  /* 0xfffffffd03507547 */ /* 0x000fea000b83ffff */
.L_x_72:
[----:B--2---:R-:W-:Y:S01]  /*3ed0*/  UIADD3 UR4, UPT, UPT, UR30, 0x1, URZ ;  /* 0x000000011e047890 */ /* 0x004fe2000fffe0ff */
[C---:B------:R-:W-:Y:S01]  /*3ee0*/  ISETP.NE.AND P0, PT, R10.reuse, 0x2, PT ;  /* 0x000000020a00780c */ /* 0x040fe20003f05270 */
[----:B------:R-:W-:Y:S02]  /*3ef0*/  UIADD3 UR5, UPT, UPT, UR31, 0x130, URZ ;  /* 0x000001301f057890 */ /* 0x000fe4000fffe0ff */
[----:B------:R-:W-:Y:S01]  /*3f00*/  UISETP.NE.AND UP0, UPT, UR4, 0x4, UPT ;  /* 0x000000040400788c */ /* 0x000fe2000bf05270 */
[----:B-1----:R-:W-:Y:S02]  /*3f10*/  SEL R0, RZ, 0x1, P0 ;  /* 0x00000001ff007807 */ /* 0x002fe40000000000 */
[----:B------:R-:W-:Y:S01]  /*3f20*/  SEL R10, R10, RZ, P0 ;  /* 0x000000ff0a0a7207 */ /* 0x000fe20000000000 */
[----:B------:R-:W-:Y:S01]  /*3f30*/  USEL UR6, URZ, 0x1, UP0 ;  /* 0x00000001ff067887 */ /* 0x000fe20008000000 */
[----:B------:R-:W-:Y:S01]  /*3f40*/  LOP3.LUT R9, R9, R0, RZ, 0x3c, !PT ;  /* 0x0000000009097212 */ /* 0x000fe200078e3cff */
[----:B------:R-:W-:Y:S01]  /*3f50*/  USEL UR30, UR4, URZ, UP0 ;  /* 0x000000ff041e7287 */ /* 0x000fe20008000000 */
[----:B------:R1:W-:Y:S03]  /*3f60*/  UTCBAR [UR5], URZ ;  /* 0x000000ff050073e9 */ /* 0x0003e600080000ff */
[----:B------:R-:W-:Y:S01]  /*3f70*/  LOP3.LUT R11, R11, UR6, RZ, 0x3c, !PT ;  /* 0x000000060b0b7c12 */ /* 0x000fe2000f8e3cff */
[----:B------:R-:W-:Y:S07]  /*3f80*/  @P1 BRA `(.L_x_76) ;  /* 0xfffffff800881947 */ /* 0x000fee000383ffff */
[----:B------:R-:W2:Y:S01]  /*3f90*/  S2UR UR8, SR_CgaCtaId ;  /* 0x00000000000879c3 */ /* 0x000ea20000008800 */
[----:B------:R-:W-:Y:S01]  /*3fa0*/  ELECT P0, URZ, PT ;  /* 0x0000000000ff782f */ /* 0x000fe20003800000 */
[----:B------:R-:W-:Y:S01]  /*3fb0*/  IMAD.MOV.U32 R0, RZ, RZ, 0x1 ;  /* 0x00000001ff007424 */ /* 0x000fe200078e00ff */
[----:B------:R-:W-:Y:S01]  /*3fc0*/  UIADD3 UR26, UPT, UPT, UR26, 0x150, URZ ;  /* 0x000001501a1a7890 */ /* 0x000fe2000fffe0ff */
[----:B------:R-:W-:Y:S01]  /*3fd0*/  SHF.L.U32 R2, R11, 0x1f, RZ ;  /* 0x0000001f0b027819 */ /* 0x000fe200000006ff */
[----:B------:R-:W-:-:S03]  /*3fe0*/  UMOV UR4, 0x40 ;  /* 0x0000004000047882 */ /* 0x000fc60000000000 */
[----:B------:R-:W-:Y:S01]  /*3ff0*/  UVIRTCOUNT.DEALLOC.SMPOOL 0x80 ;  /* 0x000000800000784c */ /* 0x000fe20000000000 */
[----:B--2---:R-:W-:Y:S02]  /*4000*/  ULEA UR8, UR8, UR4, 0x18 ;  /* 0x0000000408087291 */ /* 0x004fe4000f8ec0ff */
[----:B------:R-:W-:-:S07]  /*4010*/  ULEA UR4, UR30, UR26, 0x3 ;  /* 0x0000001a1e047291 */ /* 0x000fce000f8e18ff */
[----:B------:R2:W-:Y:S02]  /*4020*/  @P0 STS.U8 [UR8+0x1c], R0 ;  /* 0x00001c00ff000988 */ /* 0x0005e40008000008 */
[----:B------:R-:W4:Y:S02]  /*4030*/  SYNCS.PHASECHK.TRANS64.TRYWAIT P0, [UR4], R2 ;  /* 0x00000002ff0075a7 */ /* 0x000f240008001104 */
[----:B--2-4-:R-:W-:Y:S05]  /*4040*/  @!P0 BRA `(.L_x_77) ;  /* 0x0000004400088947 */ /* 0x014fea0003800000 */
.L_x_170:
[----:B------:R-:W-:-:S04]  /*4050*/  UIADD3 UR4, UPT, UPT, UR30, 0x1, URZ ;  /* 0x000000011e047890 */ /* 0x000fc8000fffe0ff */
[----:B------:R-:W-:-:S04]  /*4060*/  UISETP.NE.AND UP0, UPT, UR4, 0x4, UPT ;  /* 0x000000040400788c */ /* 0x000fc8000bf05270 */
[----:B------:R-:W-:Y:S02]  /*4070*/  USEL UR6, URZ, 0x1, UP0 ;  /* 0x00000001ff067887 */ /* 0x000fe40008000000 */
[----:B------:R-:W-:-:S04]  /*4080*/  USEL UR4, UR4, URZ, UP0 ;  /* 0x000000ff04047287 */ /* 0x000fc80008000000 */
[----:B-1----:R-:W-:Y:S01]  /*4090*/  ULEA UR5, UR4, UR26, 0x3 ;  /* 0x0000001a04057291 */ /* 0x002fe2000f8e18ff */
[----:B--2---:R-:W-:-:S04]  /*40a0*/  LOP3.LUT R2, R11, UR6, RZ, 0x3c, !PT ;  /* 0x000000060b027c12 */ /* 0x004fc8000f8e3cff */
[----:B------:R-:W-:-:S04]  /*40b0*/  SHF.L.U32 R3, R2, 0x1f, RZ ;  /* 0x0000001f02037819 */ /* 0x000fc800000006ff */
[----:B------:R-:W1:Y:S02]  /*40c0*/  SYNCS.PHASECHK.TRANS64.TRYWAIT P0, [UR5], R3 ;  /* 0x00000003ff0075a7 */ /* 0x000e640008001105 */
[----:B-1----:R-:W-:Y:S05]  /*40d0*/  @!P0 BRA `(.L_x_78) ;  /* 0x0000004000fc8947 */ /* 0x002fea0003800000 */
.L_x_172:
        /* <DEDUP_REMOVED lines=9> */
.L_x_174:
[----:B------:R-:W-:-:S04]  /*4170*/  UIADD3 UR4, UPT, UPT, UR4, 0x1, URZ ;  /* 0x0000000104047890 */ /* 0x000fc8000fffe0ff */
[----:B------:R-:W-:-:S04]  /*4180*/  UISETP.NE.AND UP0, UPT, UR4, 0x4, UPT ;  /* 0x000000040400788c */ /* 0x000fc8000bf05270 */
[----:B------:R-:W-:Y:S02]  /*4190*/  USEL UR5, URZ, 0x1, UP0 ;  /* 0x00000001ff057887 */ /* 0x000fe40008000000 */
[----:B------:R-:W-:-:S04]  /*41a0*/  USEL UR4, UR4, URZ, UP0 ;  /* 0x000000ff04047287 */ /* 0x000fc80008000000 */
[----:B------:R-:W-:Y:S01]  /*41b0*/  ULEA UR4, UR4, UR26, 0x3 ;  /* 0x0000001a04047291 */ /* 0x000fe2000f8e18ff */
[----:B------:R-:W-:-:S04]  /*41c0*/  LOP3.LUT R2, R2, UR5, RZ, 0x3c, !PT ;  /* 0x0000000502027c12 */ /* 0x000fc8000f8e3cff */
[----:B------:R-:W-:-:S04]  /*41d0*/  SHF.L.U32 R2, R2, 0x1f, RZ ;  /* 0x0000001f02027819 */ /* 0x000fc800000006ff */
[----:B------:R-:W2:Y:S02]  /*41e0*/  SYNCS.PHASECHK.TRANS64.TRYWAIT P0, [UR4], R2 ;  /* 0x00000002ff0075a7 */ /* 0x000ea40008001104 */
[----:B--2---:R-:W-:Y:S05]  /*41f0*/  @!P0 BRA `(.L_x_80) ;  /* 0x0000004000e48947 */ /* 0x004fea0003800000 */
.L_x_176:
[----:B------:R-:W-:Y:S01]  /*4200*/  NOP ;  /* 0x0000000000007918 */ /* 0x000fe20000000000 */
[----:B-1----:R-:W1:Y:S01]  /*4210*/  LDS R0, [UR8+0x14] ;  /* 0x00001408ff007984 */ /* 0x002e620008000800 */
[----:B------:R-:W-:Y:S01]  /*4220*/  ULOP3.LUT UR4, UR42, 0xffff, URZ, 0xc0, !UPT ;  /* 0x0000ffff2a047892 */ /* 0x000fe2000f8ec0ff */
[----:B------:R-:W-:Y:S01]  /*4230*/  UMOV UR5, 0xffff ;  /* 0x0000ffff00057882 */ /* 0x000fe20000000000 */
[----:B------:R-:W-:Y:S02]  /*4240*/  UMOV UR6, 0x1 ;  /* 0x0000000100067882 */ /* 0x000fe40000000000 */
[----:B------:R-:W-:-:S04]  /*4250*/  USHF.R.U32.HI UR4, URZ, 0x5, UR4 ;  /* 0x00000005ff047899 */ /* 0x000fc80008011604 */
[----:B------:R-:W-:Y:S02]  /*4260*/  USHF.L.U32 UR5, UR5, UR4, URZ ;  /* 0x0000000405057299 */ /* 0x000fe400080006ff */
[----:B------:R-:W-:-:S04]  /*4270*/  USHF.L.U32 UR4, UR6, UR4, URZ ;  /* 0x0000000406047299 */ /* 0x000fc800080006ff */
[----:B-1----:R-:W-:-:S04]  /*4280*/  LOP3.LUT R0, R0, UR5, RZ, 0xc0, !PT ;  /* 0x0000000500007c12 */ /* 0x002fc8000f8ec0ff */
[----:B------:R-:W-:-:S13]  /*4290*/  ISETP.NE.AND P0, PT, R0, UR5, PT ;  /* 0x0000000500007c0c */ /* 0x000fda000bf05270 */
[----:B------:R-:W-:Y:S05]  /*42a0*/  @P0 BRA `(.L_x_81) ;  /* 0x0000000000580947 */ /* 0x000fea0003800000 */
[----:B------:R-:W1:Y:S02]  /*42b0*/  LDS R0, [UR8+0x18] ;  /* 0x00001808ff007984 */ /* 0x000e640008000800 */
[----:B-1----:R-:W-:-:S04]  /*42c0*/  LOP3.LUT R0, R0, UR4, RZ, 0xc0, !PT ;  /* 0x0000000400007c12 */ /* 0x002fc8000f8ec0ff */
[----:B------:R-:W-:-:S13]  /*42d0*/  ISETP.NE.AND P0, PT, R0, UR4, PT ;  /* 0x0000000400007c0c */ /* 0x000fda000bf05270 */
[----:B------:R-:W-:Y:S05]  /*42e0*/  @P0 BRA `(.L_x_82) ;  /* 0x00000000003c0947 */ /* 0x000fea0003800000 */
[----:B------:R-:W1:Y:S01]  /*42f0*/  S2R R2, SR_LANEID ;  /* 0x0000000000027919 */ /* 0x000e620000000000 */
[----:B------:R-:W-:-:S06]  /*4300*/  ULOP3.LUT UR5, URZ, UR5, URZ, 0x33, !UPT ;  /* 0x00000005ff057292 */ /* 0x000fcc000f8e33ff */
[----:B------:R-:W-:-:S04]  /*4310*/  IMAD.U32 R0, RZ, RZ, UR5 ;  /* 0x00000005ff007e24 */ /* 0x000fc8000f8e00ff */
[----:B------:R2:W4:Y:S02]  /*4320*/  REDUX UR7, R0 ;  /* 0x00000000000773c4 */ /* 0x0005240000000000 */
[----:B------:R1:W-:Y:S01]  /*4330*/  UTCATOMSWS.AND URZ, UR5 ;  /* 0x0000000500ff79e3 */ /* 0x0003e20008000000 */
[----:B--2---:R-:W-:Y:S01]  /*4340*/  LOP3.LUT R0, RZ, UR4, RZ, 0x33, !PT ;  /* 0x00000004ff007c12 */ /* 0x004fe2000f8e33ff */
[----:B------:R-:W-:Y:S02]  /*4350*/  VOTEU.ANY UR4, UPT, PT ;  /* 0x0000000000047886 */ /* 0x000fe400038e0100 */
[----:B------:R-:W-:Y:S02]  /*4360*/  UFLO.U32 UR4, UR4 ;  /* 0x00000004000472bd */ /* 0x000fe400080e0000 */
[----:B------:R-:W2:Y:S04]  /*4370*/  REDUX UR6, R0 ;  /* 0x00000000000673c4 */ /* 0x000ea80000000000 */
[----:B-1----:R-:W-:-:S02]  /*4380*/  ISETP.EQ.U32.AND P0, PT, R2, UR4, PT ;  /* 0x0000000402007c0c */ /* 0x002fc4000bf02070 */
[----:B----4-:R-:W-:-:S11]  /*4390*/  MOV R2, UR7 ;  /* 0x0000000700027c02 */ /* 0x010fd60008000f00 */
[----:B------:R1:W-:Y:S01]  /*43a0*/  @P0 ATOMS.AND RZ, [UR8+0x14], R2 ;  /* 0x00001402ffff098c */ /* 0x0003e2000a800008 */
[----:B--2---:R-:W-:-:S05]  /*43b0*/  IMAD.U32 R0, RZ, RZ, UR6 ;  /* 0x00000006ff007e24 */ /* 0x004fca000f8e00ff */
[----:B------:R1:W-:Y:S01]  /*43c0*/  @P0 ATOMS.AND RZ, [UR8+0x18], R0 ;  /* 0x00001800ffff098c */ /* 0x0003e2000a800008 */
[----:B------:R-:W-:Y:S05]  /*43d0*/  BRA `(.L_x_83) ;  /* 0x0000000000147947 */ /* 0x000fea0003800000 */
.L_x_82:
[----:B------:R-:W-:Y:S02]  /*43e0*/  MOV R2, 0x4400 ;  /* 0x0000440000027802 */ /* 0x000fe40000000f00 */
[----:B---3-5:R-:W-:Y:S05]  /*43f0*/  CALL.REL.NOINC `($__internal_0_$__cuda_sm10x_tcgen05_guardrail_trap_col_being_dealloced_not_returned_by_alloc) ;  /* 0x0000004400587944 */ /* 0x028fea0003c00000 */
[----:B------:R-:W-:Y:S05]  /*4400*/  BRA `(.L_x_83) ;  /* 0x0000000000087947 */ /* 0x000fea0003800000 */
.L_x_81:
[----:B------:R-:W-:Y:S02]  /*4410*/  MOV R2, 0x4430 ;  /* 0x0000443000027802 */ /* 0x000fe40000000f00 */
[----:B---3-5:R-:W-:Y:S05]  /*4420*/  CALL.REL.NOINC `($__internal_2_$__cuda_sm10x_tcgen05_guardrail_trap_unallocated_columns_being_dealloced) ;  /* 0x0000004400647944 */ /* 0x028fea0003c00000 */
.L_x_83:
[----:B------:R-:W-:Y:S01]  /*4430*/  NOP ;  /* 0x0000000000007918 */ /* 0x000fe20000000000 */
[----:B------:R-:W-:Y:S05]  /*4440*/  EXIT ;  /* 0x000000000000794d */ /* 0x000fea0003800000 */
.L_x_65:
[----:B------:R-:W-:-:S09]  /*4450*/  UISETP.NE.OR UP0, UPT, UR18, 0x3, !UP3 ;  /* 0x000000031200788c */ /* 0x000fd2000df05670 */
[----:B------:R-:W-:Y:S05]  /*4460*/  BRA.U UP0, `(.L_x_84) ;  /* 0x0000001100247547 */ /* 0x000fea000b800000 */
[----:B------:R-:W2:Y:S01]  /*4470*/  LDCU.64 UR4, c[0x0][0x888] ;  /* 0x00011100ff0477ac */ /* 0x000ea20008000a00 */
[----:B------:R-:W3:Y:S01]  /*4480*/  LDC.64 R12, c[0x0][0x348] ;  /* 0x0000d200ff0c7b82 */ /* 0x000ee20000000a00 */
[----:B------:R-:W-:Y:S02]  /*4490*/  HFMA2 R9, -RZ, RZ, 0, 0 ;  /* 0x00000000ff097431 */ /* 0x000fe400000001ff */
[----:B------:R-:W-:Y:S01]  /*44a0*/  IMAD.MOV.U32 R11, RZ, RZ, 0x1 ;  /* 0x00000001ff0b7424 */ /* 0x000fe200078e00ff */
[----:B------:R-:W4:Y:S01]  /*44b0*/  LDCU UR37, c[0x0][0x370] ;  /* 0x00006e00ff2577ac */ /* 0x000f220008000800 */
[----:B------:R-:W-:Y:S01]  /*44c0*/  IMAD.MOV.U32 R10, RZ, RZ, RZ ;  /* 0x000000ffff0a7224 */ /* 0x000fe200078e00ff */
[----:B------:R-:W-:Y:S01]  /*44d0*/  MOV R3, 0x1000 ;  /* 0x0000100000037802 */ /* 0x000fe20000000f00 */
[----:B------:R-:W4:Y:S01]  /*44e0*/  LDCU.128 UR32, c[0x0][0xb10] ;  /* 0x00016200ff2077ac */ /* 0x000f220008000c00 */
[----:B------:R-:W1:Y:S01]  /*44f0*/  LDCU UR31, c[0x0][0x374] ;  /* 0x00006e80ff1f77ac */ /* 0x000e620008000800 */
[----:B------:R-:W1:Y:S01]  /*4500*/  LDCU.64 UR28, c[0x0][0x890] ;  /* 0x00011200ff1c77ac */ /* 0x000e620008000a00 */
[----:B--2---:R-:W-:Y:S01]  /*4510*/  UISETP.NE.U32.AND UP0, UPT, UR4, URZ, UPT ;  /* 0x000000ff0400728c */ /* 0x004fe2000bf05070 */
[----:B------:R-:W2:Y:S01]  /*4520*/  LDCU UR15, c[0x0][0xb0c] ;  /* 0x00016180ff0f77ac */ /* 0x000ea20008000800 */
[----:B------:R-:W3:Y:S01]  /*4530*/  LDCU UR41, c[0x0][0xb20] ;  /* 0x00016400ff2977ac */ /* 0x000ee20008000800 */
[----:B------:R-:W3:Y:S01]  /*4540*/  LDCU UR4, c[0x0][0xb30] ;  /* 0x00016600ff0477ac */ /* 0x000ee20008000800 */
[----:B----4-:R-:W-:-:S02]  /*4550*/  UIMAD.WIDE.U32 UR6, UR37, UR32, URZ ;  /* 0x00000020250672a5 */ /* 0x010fc4000f8e00ff */
[----:B-1----:R-:W-:Y:S02]  /*4560*/  UIMAD.WIDE.U32 UR8, UR31, UR35, URZ ;  /* 0x000000231f0872a5 */ /* 0x002fe4000f8e00ff */
[----:B------:R-:W-:Y:S02]  /*4570*/  UISETP.NE.U32.AND UP6, UPT, UR28, URZ, UPT ;  /* 0x000000ff1c00728c */ /* 0x000fe4000bfc5070 */
[----:B------:R-:W-:Y:S01]  /*4580*/  UISETP.NE.AND.EX UP5, UPT, UR5, URZ, UPT, UP0 ;  /* 0x000000ff0500728c */ /* 0x000fe2000bfa5300 */
[----:B------:R-:W-:Y:S01]  /*4590*/  UMOV UR24, 0x400 ;  /* 0x0000040000187882 */ /* 0x000fe20000000000 */
[----:B------:R-:W-:Y:S01]  /*45a0*/  UISETP.NE.AND UP0, UPT, UR42, 0x1, UPT ;  /* 0x000000012a00788c */ /* 0x000fe2000bf05270 */
[----:B------:R-:W-:Y:S01]  /*45b0*/  UMOV UR6, UR7 ;  /* 0x0000000700067c82 */ /* 0x000fe20008000000 */
[----:B------:R-:W-:Y:S01]  /*45c0*/  UMOV UR38, UR9 ;  /* 0x0000000900267c82 */ /* 0x000fe20008000000 */
[----:B------:R-:W-:Y:S02]  /*45d0*/  USEL UR40, URZ, 0x1, UP4 ;  /* 0x00000001ff287887 */ /* 0x000fe4000a000000 */
[----:B--2---:R-:W-:Y:S01]  /*45e0*/  UISETP.NE.AND UP0, UPT, UR15, 0x1, UPT ;  /* 0x000000010f00788c */ /* 0x004fe2000bf05270 */
[----:B------:R-:W-:Y:S01]  /*45f0*/  UMOV UR25, URZ ;  /* 0x000000ff00197c82 */ /* 0x000fe20008000000 */
[----:B------:R-:W-:-:S02]  /*4600*/  UPLOP3.LUT UP4, UPT, UPT, UPT, UPT, 0x40, 0x4 ;  /* 0x000000000004789c */ /* 0x000fc40003f8e870 */
[----:B------:R-:W-:Y:S01]  /*4610*/  UISETP.GE.AND UP2, UPT, UR42, 0x1, UPT ;  /* 0x000000012a00788c */ /* 0x000fe2000bf46270 */
[----:B------:R-:W1:Y:S01]  /*4620*/  LDCU.64 UR16, c[0x0][0xb28] ;  /* 0x00016500ff1077ac */ /* 0x000e620008000a00 */
[----:B------:R-:W-:Y:S02]  /*4630*/  ULEA UR24, UR54, UR24, 0x18 ;  /* 0x0000001836187291 */ /* 0x000fe4000f8ec0ff */
[----:B------:R-:W-:Y:S02]  /*4640*/  UISETP.NE.AND.EX UP6, UPT, UR29, URZ, UPT, UP6 ;  /* 0x000000ff1d00728c */ /* 0x000fe4000bfc5360 */
[----:B------:R-:W-:Y:S02]  /*4650*/  USHF.R.U32.HI UR39, URZ, UR33, UR6 ;  /* 0x00000021ff277299 */ /* 0x000fe40008011606 */
[----:B---3--:R-:W-:Y:S02]  /*4660*/  USHF.R.U32.HI UR38, URZ, UR41, UR38 ;  /* 0x00000029ff267299 */ /* 0x008fe40008011626 */
[----:B------:R-:W-:-:S02]  /*4670*/  UISETP.NE.AND UP0, UPT, UR34, 0x1, UPT ;  /* 0x000000012200788c */ /* 0x000fc4000bf05270 */
[----:B------:R-:W-:-:S11]  /*4680*/  UISETP.NE.AND UP3, UPT, UR4, 0x1, UPT ;  /* 0x000000010400788c */ /* 0x000fd6000bf65270 */
.L_x_93:
[C---:B------:R-:W-:Y:S02]  /*4690*/  LEA R8, R10.reuse, UR24, 0x3 ;  /* 0x000000180a087c11 */ /* 0x040fe4000f8e18ff */
[----:B------:R-:W-:Y:S02]  /*46a0*/  SHF.L.U32 R0, R9, 0x1f, RZ ;  /* 0x0000001f09007819 */ /* 0x000fe400000006ff */
[----:B------:R-:W-:Y:S02]  /*46b0*/  LEA R4, R10, UR24, 0x4 ;  /* 0x000000180a047c11 */ /* 0x000fe4000f8e20ff */
[----:B--2---:R-:W2:Y:S02]  /*46c0*/  SYNCS.PHASECHK.TRANS64.TRYWAIT P0, [R8+URZ+0x110], R0 ;  /* 0x00011000080075a7 */ /* 0x004ea400080011ff */
[----:B--2---:R-:W-:Y:S05]  /*46d0*/  @!P0 BRA `(.L_x_85) ;  /* 0x0000003c00c48947 */ /* 0x004fea0003800000 */
.L_x_177:
[----:B------:R-:W3:Y:S01]  /*46e0*/  LDS.128 R4, [R4+0x1a0] ;  /* 0x0001a00004047984 */ /* 0x000ee20000000c00 */
[----:B------:R-:W-:Y:S01]  /*46f0*/  UISETP.GE.AND UP0, UPT, UR42, 0x1, UPT ;  /* 0x000000012a00788c */ /* 0x000fe2000bf06270 */
[----:B------:R-:W-:Y:S01]  /*4700*/  @!PT LDS RZ, [RZ] ;  /* 0x00000000fffff984 */ /* 0x000fe20000000800 */
[----:B------:R-:W-:Y:S01]  /*4710*/  @!PT LDS RZ, [RZ] ;  /* 0x00000000fffff984 */ /* 0x000fe20000000800 */
[----:B------:R-:W-:Y:S01]  /*4720*/  @!PT LDS RZ, [RZ] ;  /* 0x00000000fffff984 */ /* 0x000fe20000000800 */
[----:B------:R-:W-:Y:S01]  /*4730*/  @!PT LDS RZ, [RZ] ;  /* 0x00000000fffff984 */ /* 0x000fe20000000800 */
[----:B------:R4:W-:Y:S06]  /*4740*/  MEMBAR.ALL.CTA ;  /* 0x0000000000007992 */ /* 0x0009ec0000008000 */
[----:B----4-:R-:W4:Y:S01]  /*4750*/  FENCE.VIEW.ASYNC.S ;  /* 0x00000000000073c6 */ /* 0x010f220000000000 */
[----:B---3--:R-:W-:Y:S11]  /*4760*/  LOP3.LUT P0, RZ, R6, 0x1, RZ, 0xc0, !PT ;  /* 0x0000000106ff7812 */ /* 0x008ff6000780c0ff */
[----:B------:R-:W-:Y:S02]  /*4770*/  @!UPT UIADD3 URZ, UPT, UPT, URZ, URZ, URZ ;  /* 0x000000fffffff290 */ /* 0x000fe4000fffe0ff */
[----:B----4-:R-:W-:Y:S01]  /*4780*/  VOTEU.ANY UP2, P0 ;  /* 0x0000000000ff7886 */ /* 0x010fe20000040100 */
[----:B------:R-:W-:Y:S11]  /*4790*/  PLOP3.LUT P0, PT, PT, PT, UP2, 0x80, 0x8 ;  /* 0x000000000008781c */ /* 0x000ff60003f0f028 */
[----:B------:R-:W-:Y:S02]  /*47a0*/  @!UPT UIADD3 URZ, UPT, UPT, URZ, URZ, URZ ;  /* 0x000000fffffff290 */ /* 0x000fe4000fffe0ff */
[----:B--2---:R-:W-:Y:S02]  /*47b0*/  @P0 SHF.R.U32.HI R0, RZ, 0x10, R5 ;  /* 0x00000010ff000819 */ /* 0x004fe40000011605 */
[----:B------:R-:W-:Y:S02]  /*47c0*/  @P0 MOV R2, R4 ;  /* 0x0000000400020202 */ /* 0x000fe40000000f00 */
[----:B------:R-:W-:Y:S01]  /*47d0*/  @P0 R2UR UR4, R0 ;  /* 0x00000000000402ca */ /* 0x000fe200000e0000 */
[----:B------:R-:W-:Y:S01]  /*47e0*/  VIADD R0, R8, 0x120 ;  /* 0x0000012008007836 */ /* 0x000fe20000000000 */
[----:B------:R-:W-:Y:S02]  /*47f0*/  @P0 LOP3.LUT R4, R5, 0xffff, RZ, 0xc0, !PT ;  /* 0x0000ffff05040812 */ /* 0x000fe400078ec0ff */
[----:B------:R-:W-:Y:S02]  /*4800*/  @P0 R2UR UR6, R2 ;  /* 0x00000000020602ca */ /* 0x000fe400000e0000 */
[----:B------:R-:W-:Y:S02]  /*4810*/  PRMT R0, RZ, 0x654, R0 ;  /* 0x00000654ff007816 */ /* 0x000fe40000000000 */
[----:B------:R-:W-:Y:S02]  /*4820*/  @P0 R2UR UR5, R4 ;  /* 0x00000000040502ca */ /* 0x000fe400000e0000 */
[----:B------:R2:W-:Y:S03]  /*4830*/  SYNCS.ARRIVE.TRANS64.RED.A1T0 RZ, [R0+URZ], RZ ;  /* 0x000000ff00ff79a7 */ /* 0x0005e600081004ff */
[----:B------:R-:W-:Y:S04]  /*4840*/  @UP2 UMOV UR27, UR4 ;  /* 0x00000004001b2c82 */ /* 0x000fe80008000000 */
[----:B------:R-:W-:Y:S04]  /*4850*/  @UP2 UMOV UR14, UR6 ;  /* 0x00000006000e2c82 */ /* 0x000fe80008000000 */
[----:B------:R-:W-:Y:S01]  /*4860*/  @UP2 UMOV UR13, UR5 ;  /* 0x00000005000d2c82 */ /* 0x000fe20008000000 */
[----:B------:R-:W-:Y:S05]  /*4870*/  BRA.U !UP0, `(.L_x_86) ;  /* 0x0000000108c07547 */ /* 0x000fea000b800000 */
[----:B------:R-:W-:Y:S02]  /*4880*/  UIMAD.WIDE.U32 UR8, UR13, UR35, URZ ;  /* 0x000000230d0872a5 */ /* 0x000fe4000f8e00ff */
[----:B------:R-:W-:Y:S02]  /*4890*/  UP2UR UR12, UPR, URZ, 0x4 ;  /* 0x00000004ff0c7883 */ /* 0x000fe40008000000 */
[----:B------:R-:W-:Y:S02]  /*48a0*/  UISETP.NE.AND UP2, UPT, UR34, 0x1, UPT ;  /* 0x000000012200788c */ /* 0x000fe4000bf45270 */
[----:B------:R-:W-:Y:S02]  /*48b0*/  UIMAD.WIDE.U32 UR10, UR14, UR32, URZ ;  /* 0x000000200e0a72a5 */ /* 0x000fe4000f8e00ff */
[----:B------:R-:W-:Y:S02]  /*48c0*/  USEL UR4, UR31, UR38, !UP2 ;  /* 0x000000261f047287 */ /* 0x000fe4000d000000 */
[----:B------:R-:W-:Y:S02]  /*48d0*/  UISETP.NE.AND UP0, UPT, UR15, 0x1, UPT ;  /* 0x000000010f00788c */ /* 0x000fe4000bf05270 */
[----:B------:R-:W-:Y:S02]  /*48e0*/  UP2UR UR22, UPR, URZ, 0x2 ;  /* 0x00000002ff167883 */ /* 0x000fe40008000000 */
[----:B------:R-:W-:Y:S02]  /*48f0*/  UISETP.NE.AND UP1, UPT, UR42, 0x1, UPT ;  /* 0x000000012a00788c */ /* 0x000fe4000bf25270 */
[----:B-1----:R-:W-:Y:S02]  /*4900*/  UIMAD.WIDE.U32 UR18, UR4, UR16, URZ ;  /* 0x00000010041272a5 */ /* 0x002fe4000f8e00ff */
[----:B------:R-:W-:Y:S01]  /*4910*/  USEL UR7, UR37, UR39, !UP0 ;  /* 0x0000002725077287 */ /* 0x000fe2000c000000 */
[----:B------:R-:W-:Y:S02]  /*4920*/  UMOV UR5, UR9 ;  /* 0x0000000900057c82 */ /* 0x000fe40008000000 */
[----:B------:R-:W-:Y:S02]  /*4930*/  USHF.R.U32.HI UR6, URZ, UR41, UR5 ;  /* 0x00000029ff067299 */ /* 0x000fe40008011605 */
[----:B------:R-:W-:Y:S02]  /*4940*/  UIMAD.WIDE.U32 UR20, UR7, UR16, URZ ;  /* 0x00000010071472a5 */ /* 0x000fe4000f8e00ff */
[----:B------:R-:W-:Y:S02]  /*4950*/  USEL UR6, UR13, UR6, !UP2 ;  /* 0x000000060d067287 */ /* 0x000fe4000d000000 */
[----:B------:R-:W-:Y:S01]  /*4960*/  UISETP.NE.AND UP2, UPT, UR12, URZ, UPT ;  /* 0x000000ff0c00728c */ /* 0x000fe2000bf45270 */
[----:B------:R-:W-:Y:S01]  /*4970*/  UMOV UR5, UR11 ;  /* 0x0000000b00057c82 */ /* 0x000fe20008000000 */
[----:B------:R-:W-:Y:S02]  /*4980*/  UIMAD.WIDE.U32 UR10, UR6, UR16, URZ ;  /* 0x00000010060a72a5 */ /* 0x000fe4000f8e00ff */
[----:B------:R-:W-:Y:S03]  /*4990*/  USHF.R.U32.HI UR8, URZ, UR33, UR5 ;  /* 0x00000021ff087299 */ /* 0x000fe60008011605 */
[----:B------:R-:W-:Y:S02]  /*49a0*/  UMOV UR5, UR19 ;  /* 0x0000001300057c82 */ /* 0x000fe40008000000 */
[----:B------:R-:W-:Y:S03]  /*49b0*/  @UP1 USHF.R.U32.HI UR4, URZ, UR17, UR5 ;  /* 0x00000011ff041299 */ /* 0x000fe60008011605 */
[----:B------:R-:W-:Y:S01]  /*49c0*/  UMOV UR5, UR21 ;  /* 0x0000001500057c82 */ /* 0x000fe20008000000 */
[----:B------:R-:W-:Y:S02]  /*49d0*/  UIMAD UR4, UR42, UR4, URZ ;  /* 0x000000042a0472a4 */ /* 0x000fe4000f8e02ff */
[----:B------:R-:W-:Y:S02]  /*49e0*/  @UP1 USHF.R.U32.HI UR7, URZ, UR17, UR5 ;  /* 0x00000011ff071299 */ /* 0x000fe40008011605 */
[----:B------:R-:W-:Y:S02]  /*49f0*/  USEL UR5, UR14, UR8, !UP0 ;  /* 0x000000080e057287 */ /* 0x000fe4000c000000 */
[----:B------:R-:W-:Y:S02]  /*4a00*/  UIMAD UR8, UR42, UR7, URZ ;  /* 0x000000072a0872a4 */ /* 0x000fe4000f8e02ff */
[----:B------:R-:W-:Y:S03]  /*4a10*/  UISETP.GE.AND UP0, UPT, UR6, UR4, UPT ;  /* 0x000000040600728c */ /* 0x000fe6000bf06270 */
[----:B------:R-:W-:Y:S01]  /*4a20*/  UMOV UR4, UR11 ;  /* 0x0000000b00047c82 */ /* 0x000fe20008000000 */
[----:B------:R-:W-:Y:S02]  /*4a30*/  UISETP.GE.OR UP0, UPT, UR5, UR8, UP0 ;  /* 0x000000080500728c */ /* 0x000fe40008706670 */
[----:B------:R-:W-:Y:S02]  /*4a40*/  USHF.R.U32.HI UR4, URZ, UR17, UR4 ;  /* 0x00000011ff047299 */ /* 0x000fe40008011604 */
[----:B------:R-:W-:Y:S02]  /*4a50*/  UIMAD.WIDE.U32 UR8, UR5, UR16, URZ ;  /* 0x00000010050872a5 */ /* 0x000fe4000f8e00ff */
[----:B------:R-:W-:Y:S04]  /*4a60*/  USEL UR10, UR6, UR4, !UP1 ;  /* 0x00000004060a7287 */ /* 0x000fe8000c800000 */
[----:B------:R-:W-:Y:S01]  /*4a70*/  UIADD3 UR11, UPT, UPT, -UR10, URZ, URZ ;  /* 0x000000ff0a0b7290 */ /* 0x000fe2000fffe1ff */
[----:B------:R-:W-:Y:S02]  /*4a80*/  @!UP0 UMOV UR4, UR9 ;  /* 0x0000000900048c82 */ /* 0x000fe40008000000 */
[----:B------:R-:W-:Y:S02]  /*4a90*/  @!UP0 USHF.R.U32.HI UR4, URZ, UR17, UR4 ;  /* 0x00000011ff048299 */ /* 0x000fe40008011604 */
[----:B------:R-:W-:Y:S02]  /*4aa0*/  UIMAD UR8, UR42, UR11, UR6 ;  /* 0x0000000b2a0872a4 */ /* 0x000fe4000f8e0206 */
[----:B------:R-:W-:Y:S02]  /*4ab0*/  @!UP0 USEL UR4, UR5, UR4, !UP1 ;  /* 0x0000000405048287 */ /* 0x000fe4000c800000 */
[----:B------:R-:W-:Y:S02]  /*4ac0*/  UISETP.NE.AND UP1, UPT, UR22, URZ, UPT ;  /* 0x000000ff1600728c */ /* 0x000fe4000bf25270 */
[----:B------:R-:W-:Y:S02]  /*4ad0*/  @!UP0 UIMAD UR8, UR7, UR8, UR4 ;  /* 0x00000008070882a4 */ /* 0x000fe4000f8e0204 */
[----:B------:R-:W-:Y:S02]  /*4ae0*/  @!UP0 UIADD3 UR9, UPT, UPT, UR10, -UR4, URZ ;  /* 0x800000040a098290 */ /* 0x000fe4000fffe0ff */
[----:B------:R-:W-:Y:S02]  /*4af0*/  UIADD3 UR4, UPT, UPT, -UR5, URZ, URZ ;  /* 0x000000ff05047290 */ /* 0x000fe4000fffe1ff */
[----:B------:R-:W-:Y:S02]  /*4b00*/  UIADD3 UR7, UPT, UPT, -UR6, URZ, URZ ;  /* 0x000000ff06077290 */ /* 0x000fe4000fffe1ff */
[----:B------:R-:W-:Y:S02]  /*4b10*/  @!UP0 UIMAD UR6, UR9, UR42, UR5 ;  /* 0x0000002a090682a4 */ /* 0x000fe4000f8e0205 */
[----:B------:R-:W-:Y:S02]  /*4b20*/  UIMAD UR14, UR15, UR4, UR14 ;  /* 0x000000040f0e72a4 */ /* 0x000fe4000f8e020e */
[----:B------:R-:W-:Y:S01]  /*4b30*/  UIMAD UR13, UR34, UR7, UR13 ;  /* 0x00000007220d72a4 */ /* 0x000fe2000f8e020d */
[----:B------:R-:W-:Y:S02]  /*4b40*/  @!UP0 UMOV UR5, UR8 ;  /* 0x0000000800058c82 */ /* 0x000fe40008000000 */
[----:B------:R-:W-:Y:S02]  /*4b50*/  UIMAD UR14, UR5, UR15, UR14 ;  /* 0x0000000f050e72a4 */ /* 0x000fe4000f8e020e */
[----:B------:R-:W-:Y:S11]  /*4b60*/  UIMAD UR13, UR6, UR34, UR13 ;  /* 0x00000022060d72a4 */ /* 0x000ff6000f8e020d */
[----:B------:R-:W-:Y:S01]  /*4b70*/  @!UPT UIADD3 URZ, UPT, UPT, URZ, URZ, URZ ;  /* 0x000000fffffff290 */ /* 0x000fe2000fffe0ff */
.L_x_86:
[----:B------:R-:W3:Y:S01]  /*4b80*/  @!UP3 LDCU.128 UR20, c[0x0][0xb10] ;  /* 0x00016200ff14b7ac */ /* 0x000ee20008000c00 */
[----:B------:R-:W-:Y:S04]  /*4b90*/  ISETP.NE.U32.AND P0, PT, RZ, UR28, PT ;  /* 0x0000001cff007c0c */ /* 0x000fe8000bf05070 */
[----:B------:R-:W-:Y:S01]  /*4ba0*/  ISETP.NE.AND.EX P0, PT, RZ, UR29, PT, P0 ;  /* 0x0000001dff007c0c */ /* 0x000fe2000bf05300 */
[----:B------:R-:W4:Y:S01]  /*4bb0*/  @!UP3 LDCU UR5, c[0x0][0xb0c] ;  /* 0x00016180ff05b7ac */ /* 0x000f220008000800 */
[----:B------:R-:W-:Y:S02]  /*4bc0*/  USHF.L.U32 UR11, UR26, 0x6, URZ ;  /* 0x000000061a0b7899 */ /* 0x000fe400080006ff */
[----:B------:R-:W-:Y:S02]  /*4bd0*/  USHF.L.U32 UR10, UR30, 0x6, URZ ;  /* 0x000000061e0a7899 */ /* 0x000fe400080006ff */
[----:B---3--:R-:W-:Y:S07]  /*4be0*/  UIMAD.WIDE.U32 UR6, UR14, UR20, URZ ;  /* 0x000000140e0672a5 */ /* 0x008fee000f8e00ff */
[----:B------:R-:W-:Y:S01]  /*4bf0*/  @!UP3 UMOV UR4, UR7 ;  /* 0x000000070004bc82 */ /* 0x000fe20008000000 */
[----:B----4-:R-:W-:Y:S02]  /*4c00*/  @!UP3 UISETP.NE.AND UP0, UPT, UR5, 0x1, UPT ;  /* 0x000000010500b88c */ /* 0x010fe4000bf05270 */
[----:B------:R-:W-:Y:S02]  /*4c10*/  @!UP3 USHF.R.U32.HI UR4, URZ, UR21, UR4 ;  /* 0x00000015ff04b299 */ /* 0x000fe40008011604 */
[----:B------:R-:W-:Y:S02]  /*4c20*/  UIMAD.WIDE.U32 UR6, UR13, UR23, URZ ;  /* 0x000000170d0672a5 */ /* 0x000fe4000f8e00ff */
[----:B------:R-:W-:Y:S02]  /*4c30*/  @!UP3 USEL UR8, UR14, UR4, !UP0 ;  /* 0x000000040e08b287 */ /* 0x000fe4000c000000 */
[----:B------:R-:W-:Y:S03]  /*4c40*/  @!UP3 UISETP.NE.AND UP0, UPT, UR22, 0x1, UPT ;  /* 0x000000011600b88c */ /* 0x000fe6000bf05270 */
[----:B------:R-:W-:Y:S02]  /*4c50*/  @!UP3 UMOV UR6, UR7 ;  /* 0x000000070006bc82 */ /* 0x000fe40008000000 */
[----:B------:R-:W3:Y:S02]  /*4c60*/  @!UP3 LDCU UR4, c[0x0][0xb20] ;  /* 0x00016400ff04b7ac */ /* 0x000ee40008000800 */
[----:B---3--:R-:W-:Y:S04]  /*4c70*/  @!UP3 USHF.R.U32.HI UR6, URZ, UR4, UR6 ;  /* 0x00000004ff06b299 */ /* 0x008fe80008011606 */
[----:B------:R-:W-:Y:S04]  /*4c80*/  @!UP3 USEL UR6, UR13, UR6, !UP0 ;  /* 0x000000060d06b287 */ /* 0x000fe8000c000000 */
[----:B------:R-:W-:Y:S02]  /*4c90*/  @!UP3 UIADD3 UR4, UPT, UPT, -UR8, UR6, URZ ;  /* 0x000000060804b290 */ /* 0x000fe4000fffe1ff */
[----:B------:R-:W-:Y:S02]  /*4ca0*/  @!UP3 UIADD3 UR6, UPT, UPT, UR8, -UR6, URZ ;  /* 0x800000060806b290 */ /* 0x000fe4000fffe0ff */
[----:B------:R-:W-:Y:S02]  /*4cb0*/  @!UP3 UIMAD UR14, UR4, UR5, UR14 ;  /* 0x00000005040eb2a4 */ /* 0x000fe4000f8e020e */
[----:B------:R-:W-:Y:S01]  /*4cc0*/  @!UP3 UIMAD UR13, UR6, UR22, UR13 ;  /* 0x00000016060db2a4 */ /* 0x000fe2000f8e020d */
[----:B------:R-:W-:Y:S11]  /*4cd0*/  BRA.U UP4, `(.L_x_87) ;  /* 0x0000000104107547 */ /* 0x000ff6000b800000 */
[----:B------:R-:W-:Y:S04]  /*4ce0*/  MOV R2, UR40 ;  /* 0x0000002800027c02 */ /* 0x000fe80008000f00 */
[----:B------:R-:W-:Y:S04]  /*4cf0*/  SHF.L.U32 R2, R2, 0x1f, RZ ;  /* 0x0000001f02027819 */ /* 0x000fe800000006ff */
[----:B------:R-:W3:Y:S02]  /*4d00*/  SYNCS.PHASECHK.TRANS64.TRYWAIT P1, [UR24+0x108], R2 ;  /* 0x00010802ff0075a7 */ /* 0x000ee40008021118 */
[----:B---3--:R-:W-:Y:S05]  /*4d10*/  @!P1 BRA `(.L_x_88) ;  /* 0x0000003800489947 */ /* 0x008fea0003800000 */
.L_x_87:
[----:B------:R-:W-:Y:S05]  /*4d20*/  BRA.U !UP6, `(.L_x_89) ;  /* 0x000000010e387547 */ /* 0x000fea000b800000 */
[----:B------:R-:W-:Y:S01]  /*4d30*/  UPLOP3.LUT UP1, UPT, UPT, UPT, UP5, 0x80, 0x8 ;  /* 0x000000000008789c */ /* 0x000fe20003f2f050 */
[----:B--2---:R-:W-:Y:S01]  /*4d40*/  HFMA2 R0, -RZ, RZ, 0, 5.9604644775390625e-08 ;  /* 0x00000001ff007431 */ /* 0x004fe200000001ff */
[----:B------:R-:W2:Y:S01]  /*4d50*/  LDCU.64 UR8, c[0x0][0x358] ;  /* 0x00006b00ff0877ac */ /* 0x000ea20008000a00 */
[----:B------:R-:W-:Y:S03]  /*4d60*/  IMAD.MOV.U32 R45, RZ, RZ, 0x1 ;  /* 0x00000001ff2d7424 */ /* 0x000fe600078e00ff */
[----:B------:R-:W-:Y:S05]  /*4d70*/  PLOP3.LUT P1, PT, PT, PT, UP1, 0x80, 0x8 ;  /* 0x000000000008781c */ /* 0x000fea0003f2f018 */
[----:B------:R-:W3:Y:S01]  /*4d80*/  @UP1 LDCU.64 UR4, c[0x0][0x888] ;  /* 0x00011100ff0417ac */ /* 0x000ee20008000a00 */
[----:B------:R-:W-:Y:S07]  /*4d90*/  @UP1 UIMAD UR6, UR36, UR28, URZ ;  /* 0x0000001c240612a4 */ /* 0x000fee000f8e02ff */
[----:B------:R-:W-:Y:S01]  /*4da0*/  @!P1 PRMT R45, R0, 0x7610, R45 ;  /* 0x00007610002d9816 */ /* 0x000fe2000000002d */
[----:B---3--:R-:W-:Y:S06]  /*4db0*/  @UP1 UIMAD.WIDE UR4, UR6, 0x4, UR4 ;  /* 0x00000004060418a5 */ /* 0x008fec000f8e0204 */
[----:B-----5:R-:W-:Y:S01]  /*4dc0*/  IMAD.U32 R26, RZ, RZ, UR4 ;  /* 0x00000004ff1a7e24 */ /* 0x020fe2000f8e00ff */
[----:B------:R-:W-:Y:S04]  /*4dd0*/  MOV R27, UR5 ;  /* 0x00000005001b7c02 */ /* 0x000fe80008000f00 */
[----:B------:R-:W3:Y:S01]  /*4de0*/  @!UP1 LDCU UR4, c[0x0][0x880] ;  /* 0x00011000ff0497ac */ /* 0x000ee20008000800 */
[----:B--2---:R4:W5:Y:S02]  /*4df0*/  @P1 LDG.E R26, desc[UR8][R26.64] ;  /* 0x000000081a1a1981 */ /* 0x004964000c1e1900 */
[----:B---34-:R-:W-:Y:S07]  /*4e00*/  @!P1 IMAD.U32 R26, RZ, RZ, UR4 ;  /* 0x00000004ff1a9e24 */ /* 0x018fee000f8e00ff */
.L_x_89:
[----:B-----5:R-:W-:Y:S01]  /*4e10*/  @!P0 FSETP.EQ.AND P2, PT, R26, RZ, PT ;  /* 0x000000ff1a00820b */ /* 0x020fe20003f42000 */
[----:B------:R-:W-:Y:S01]  /*4e20*/  @!UPT UIADD3 URZ, UPT, UPT, URZ, URZ, URZ ;  /* 0x000000fffffff290 */ /* 0x000fe2000fffe0ff */
[----:B------:R-:W-:Y:S11]  /*4e30*/  @!P0 BRA `(.L_x_90) ;  /* 0x0000000000148947 */ /* 0x000ff60003800000 */
[----:B------:R-:W-:Y:S02]  /*4e40*/  LOP3.LUT P0, RZ, R45, 0xff, RZ, 0xc0, !PT ;  /* 0x000000ff2dff7812 */ /* 0x000fe4000780c0ff */
[----:B------:R-:W-:Y:S04]  /*4e50*/  PLOP3.LUT P2, PT, PT, PT, UP1, 0x80, 0x8 ;  /* 0x000000000008781c */ /* 0x000fe80003f4f018 */
[----:B------:R-:W-:Y:S07]  /*4e60*/  PLOP3.LUT P2, PT, P2, PT, PT, 0x8, 0x80 ;  /* 0x000000000080781c */ /* 0x000fee000174e170 */
[----:B------:R-:W-:Y:S11]  /*4e70*/  @P0 FSETP.EQ.AND P2, PT, R26, RZ, PT ;  /* 0x000000ff1a00020b */ /* 0x000ff60003f42000 */
[----:B------:R-:W-:Y:S02]  /*4e80*/  @!UPT UIADD3 URZ, UPT, UPT, URZ, URZ, URZ ;  /* 0x000000fffffff290 */ /* 0x000fe4000fffe0ff */
.L_x_90:
[----:B------:R-:W-:Y:S01]  /*4e90*/  ULEA UR4, UR25, UR24, 0x3 ;  /* 0x0000001819047291 */ /* 0x000fe2000f8e18ff */
[----:B--2---:R-:W-:Y:S02]  /*4ea0*/  SHF.L.U32 R2, R11, 0x1f, RZ ;  /* 0x0000001f0b027819 */ /* 0x004fe400000006ff */
[----:B------:R-:W-:Y:S04]  /*4eb0*/  ELECT P1, URZ, PT ;  /* 0x0000000000ff782f */ /* 0x000fe80003820000 */
[----:B------:R-:W-:Y:S02]  /*4ec0*/  PLOP3.LUT P1, PT, P2, P1, PT, 0xf2, 0x2f ;  /* 0x00000000002f781c */ /* 0x000fe40001723e72 */
[----:B------:R-:W2:Y:S02]  /*4ed0*/  SYNCS.PHASECHK.TRANS64.TRYWAIT P0, [UR4+0xe8], R2 ;  /* 0x0000e802ff0075a7 */ /* 0x000ea40008001104 */
[----:B--2---:R-:W-:Y:S09]  /*4ee0*/  @!P0 BRA `(.L_x_91) ;  /* 0x0000003400ec8947 */ /* 0x004ff20003800000 */
.L_x_180:
[----:B------:R-:W-:Y:S01]  /*4ef0*/  VOTEU.ALL UP0, P1 ;  /* 0x0000000000ff7886 */ /* 0x000fe20000800000 */
[----:B--2---:R-:W-:Y:S01]  /*4f00*/  @!P1 IADD3 R2, P0, PT, R12, 0x580, RZ ;  /* 0x000005800c029810 */ /* 0x004fe20007f1e0ff */
[----:B------:R-:W-:Y:S01]  /*4f10*/  UIADD3 UR9, UPT, UPT, UR4, 0xd0, URZ ;  /* 0x000000d004097890 */ /* 0x000fe2000fffe0ff */
[----:B------:R-:W-:Y:S01]  /*4f20*/  VIADD R10, R10, 0x1 ;  /* 0x000000010a0a7836 */ /* 0x000fe20000000000 */
[----:B------:R-:W-:Y:S01]  /*4f30*/  UMOV UR22, 0x0 ;  /* 0x0000000000167882 */ /* 0x000fe20000000000 */
[----:B------:R-:W-:Y:S01]  /*4f40*/  @!UP0 ULEA UR5, UR25, UR24, 0xc ;  /* 0x0000001819058291 */ /* 0x000fe2000f8e60ff */
[----:B------:R-:W-:Y:S01]  /*4f50*/  @!P1 IMAD.X R0, RZ, RZ, R13, P0 ;  /* 0x000000ffff009224 */ /* 0x000fe200000e060d */
[----:B------:R-:W-:Y:S01]  /*4f60*/  @!P1 R2UR UR7, R2 ;  /* 0x00000000020792ca */ /* 0x000fe200000e0000 */
[----:B------:R-:W-:Y:S01]  /*4f70*/  @!P1 IMAD.MOV.U32 R2, RZ, RZ, 0x1000 ;  /* 0x00001000ff029424 */ /* 0x000fe200078e00ff */
[----:B------:R-:W-:Y:S02]  /*4f80*/  @!UP0 UIADD3 UR8, UPT, UPT, UR5, 0x200, URZ ;  /* 0x0000020005088890 */ /* 0x000fe4000fffe0ff */
[----:B------:R-:W-:Y:S01]  /*4f90*/  UIADD3 UR5, UPT, UPT, UR25, 0x1, URZ ;  /* 0x0000000119057890 */ /* 0x000fe2000fffe0ff */
[----:B------:R-:W-:Y:S01]  /*4fa0*/  UMOV UR23, 0x10000000 ;  /* 0x1000000000177882 */ /* 0x000fe20000000000 */
[----:B------:R-:W-:Y:S02]  /*4fb0*/  UMOV UR12, UR36 ;  /* 0x00000024000c7c82 */ /* 0x000fe40008000000 */
[----:B------:R-:W-:Y:S04]  /*4fc0*/  UISETP.NE.AND UP0, UPT, UR5, 0x3, UPT ;  /* 0x000000030500788c */ /* 0x000fe8000bf05270 */
[----:B------:R-:W-:Y:S01]  /*4fd0*/  USEL UR6, UR5, URZ, UP0 ;  /* 0x000000ff05067287 */ /* 0x000fe20008000000 */
[----:B------:R-:W-:Y:S01]  /*4fe0*/  @!P1 R2UR UR5, R0 ;  /* 0x00000000000592ca */ /* 0x000fe200000e0000 */
[----:B------:R-:W-:Y:S01]  /*4ff0*/  IMAD.U32 R4, RZ, RZ, UR7 ;  /* 0x00000007ff047e24 */ /* 0x000fe2000f8e00ff */
[----:B------:R-:W-:Y:S02]  /*5000*/  USEL UR20, URZ, 0x1, UP0 ;  /* 0x00000001ff147887 */ /* 0x000fe40008000000 */
[----:B------:R-:W-:Y:S01]  /*5010*/  VOTEU.ALL UP0, P1 ;  /* 0x0000000000ff7886 */ /* 0x000fe20000800000 */
[----:B------:R-:W-:Y:S01]  /*5020*/  UPRMT UR7, UR54, 0x654, UR9 ;  /* 0x0000065436077896 */ /* 0x000fe20008000009 */
[----:B------:R-:W-:Y:S02]  /*5030*/  @!P1 R2UR UR18, R4 ;  /* 0x00000000041292ca */ /* 0x000fe400000e0000 */
[----:B------:R-:W-:Y:S04]  /*5040*/  LOP3.LUT R11, R11, UR20, RZ, 0x3c, !PT ;  /* 0x000000140b0b7c12 */ /* 0x000fe8000f8e3cff */
[----:B------:R-:W-:Y:S01]  /*5050*/  SHF.L.U32 R0, R11, 0x1f, RZ ;  /* 0x0000001f0b007819 */ /* 0x000fe200000006ff */
[----:B------:R-:W-:Y:S01]  /*5060*/  IMAD.U32 R5, RZ, RZ, UR5 ;  /* 0x00000005ff057e24 */ /* 0x000fe2000f8e00ff */
[----:B------:R-:W-:Y:S04]  /*5070*/  ULEA UR5, UR6, UR24, 0x3 ;  /* 0x0000001806057291 */ /* 0x000fe8000f8e18ff */
[----:B------:R-:W-:Y:S11]  /*5080*/  @!P1 R2UR UR19, R5 ;  /* 0x00000000051392ca */ /* 0x000ff600000e0000 */
[----:B------:R-:W-:Y:S02]  /*5090*/  @!UPT UIADD3 URZ, UPT, UPT, URZ, URZ, URZ ;  /* 0x000000fffffff290 */ /* 0x000fe4000fffe0ff */
[----:B------:R2:W-:Y:S01]  /*50a0*/  @!UP0 UTMALDG.3D [UR8], [UR18], desc[UR22] ;  /* 0x00001608120085b4 */ /* 0x0005e20008011000 */
[----:B------:R2:W-:Y:S01]  /*50b0*/  @!P1 SYNCS.ARRIVE.TRANS64.RED.A0TR RZ, [UR4+0xd0], R2 ;  /* 0x0000d002ffff99a7 */ /* 0x0005e20008300404 */
[----:B------:R-:W-:Y:S01]  /*50c0*/  SYNCS.ARRIVE.TRANS64.RED.A1T0 RZ, [UR7], RZ ;  /* 0x000000ffffff79a7 */ /* 0x000fe20008100407 */
[----:B------:R-:W3:Y:S02]  /*50d0*/  SYNCS.PHASECHK.TRANS64.TRYWAIT P0, [UR5+0xe8], R0 ;  /* 0x0000e800ff0075a7 */ /* 0x000ee40008001105 */
[----:B--23--:R-:W-:Y:S05]  /*50e0*/  @!P0 BRA `(.L_x_92) ;  /* 0x0000003400848947 */ /* 0x00cfea0003800000 */
.L_x_182:
[----:B------:R-:W-:Y:S01]  /*50f0*/  UIADD3 UR9, UPT, UPT, UR5, 0xd0, URZ ;  /* 0x000000d005097890 */ /* 0x000fe2000fffe0ff */
[----:B--2---:R-:W-:Y:S01]  /*5100*/  @!P1 IADD3 R2, P0, PT, R12, 0x580, RZ ;  /* 0x000005800c029810 */ /* 0x004fe20007f1e0ff */
[----:B------:R-:W-:Y:S01]  /*5110*/  UPLOP3.LUT UP4, UPT, UPT, UPT, UPT, 0x80, 0x8 ;  /* 0x000000000008789c */ /* 0x000fe20003f8f070 */
[----:B------:R-:W-:Y:S01]  /*5120*/  R2UR UR22, R47 ;  /* 0x000000002f1672ca */ /* 0x000fe200000e0000 */
[----:B------:R-:W-:Y:S01]  /*5130*/  UMOV UR20, 0x0 ;  /* 0x0000000000147882 */ /* 0x000fe20000000000 */
[----:B------:R-:W-:Y:S01]  /*5140*/  UMOV UR21, 0x10000000 ;  /* 0x1000000000157882 */ /* 0x000fe20000000000 */
[----:B------:R-:W-:Y:S01]  /*5150*/  UMOV UR12, UR36 ;  /* 0x00000024000c7c82 */ /* 0x000fe20008000000 */
[----:B------:R-:W-:Y:S01]  /*5160*/  VOTEU.ALL UP0, P1 ;  /* 0x0000000000ff7886 */ /* 0x000fe20000800000 */
[----:B------:R-:W-:Y:S01]  /*5170*/  @!P1 IMAD.X R0, RZ, RZ, R13, P0 ;  /* 0x000000ffff009224 */ /* 0x000fe200000e060d */
[----:B------:R-:W-:Y:S01]  /*5180*/  R2UR UR19, R48 ;  /* 0x00000000301372ca */ /* 0x000fe200000e0000 */
[----:B------:R-:W-:Y:S01]  /*5190*/  UMOV UR36, UR27 ;  /* 0x0000001b00247c82 */ /* 0x000fe20008000000 */
[C---:B------:R-:W-:Y:S01]  /*51a0*/  ISETP.NE.AND P0, PT, R10.reuse, 0x2, PT ;  /* 0x000000020a00780c */ /* 0x040fe20003f05270 */
[----:B------:R-:W-:Y:S02]  /*51b0*/  @!UP0 ULEA UR4, UR6, UR24, 0xc ;  /* 0x0000001806048291 */ /* 0x000fe4000f8e60ff */
[----:B------:R-:W-:Y:S01]  /*51c0*/  @!UP0 UIADD3 UR10, UPT, UPT, UR10, 0x20, URZ ;  /* 0x000000200a0a8890 */ /* 0x000fe2000fffe0ff */
[----:B------:R-:W-:Y:S01]  /*51d0*/  SEL R10, R10, RZ, P0 ;  /* 0x000000ff0a0a7207 */ /* 0x000fe20000000000 */
[----:B------:R-:W-:Y:S02]  /*51e0*/  @!UP0 UIADD3 UR8, UPT, UPT, UR4, 0x200, URZ ;  /* 0x0000020004088890 */ /* 0x000fe4000fffe0ff */
[----:B------:R-:W-:Y:S01]  /*51f0*/  UIADD3 UR4, UPT, UPT, UR6, 0x1, URZ ;  /* 0x0000000106047890 */ /* 0x000fe2000fffe0ff */
[----:B------:R-:W-:Y:S01]  /*5200*/  @!P1 R2UR UR6, R2 ;  /* 0x00000000020692ca */ /* 0x000fe200000e0000 */
[----:B------:R-:W-:Y:S02]  /*5210*/  UIADD3 UR30, UPT, UPT, UR13, UR22, URZ ;  /* 0x000000160d1e7290 */ /* 0x000fe4000fffe0ff */
[----:B------:R-:W-:Y:S02]  /*5220*/  UISETP.NE.AND UP0, UPT, UR4, 0x3, UPT ;  /* 0x000000030400788c */ /* 0x000fe4000bf05270 */
[----:B------:R-:W-:Y:S02]  /*5230*/  UIADD3 UR26, UPT, UPT, UR14, UR19, URZ ;  /* 0x000000130e1a7290 */ /* 0x000fe4000fffe0ff */
[----:B------:R-:W-:Y:S01]  /*5240*/  USEL UR25, UR4, URZ, UP0 ;  /* 0x000000ff04197287 */ /* 0x000fe20008000000 */
[----:B------:R-:W-:Y:S01]  /*5250*/  @!P1 R2UR UR4, R0 ;  /* 0x00000000000492ca */ /* 0x000fe200000e0000 */
[----:B------:R-:W-:Y:S01]  /*5260*/  USEL UR18, URZ, 0x1, UP0 ;  /* 0x00000001ff127887 */ /* 0x000fe20008000000 */
[----:B------:R-:W-:Y:S01]  /*5270*/  SEL R0, RZ, 0x1, P0 ;  /* 0x00000001ff007807 */ /* 0x000fe20000000000 */
[----:B------:R-:W-:Y:S02]  /*5280*/  VOTEU.ALL UP0, P1 ;  /* 0x0000000000ff7886 */ /* 0x000fe40000800000 */
[----:B------:R-:W-:Y:S01]  /*5290*/  IMAD.U32 R4, RZ, RZ, UR6 ;  /* 0x00000006ff047e24 */ /* 0x000fe2000f8e00ff */
[----:B------:R-:W-:Y:S02]  /*52a0*/  LOP3.LUT R9, R9, R0, RZ, 0x3c, !PT ;  /* 0x0000000009097212 */ /* 0x000fe400078e3cff */
[----:B------:R-:W-:Y:S02]  /*52b0*/  LOP3.LUT R11, R11, UR18, RZ, 0x3c, !PT ;  /* 0x000000120b0b7c12 */ /* 0x000fe4000f8e3cff */
[----:B------:R-:W-:Y:S03]  /*52c0*/  @!P1 R2UR UR6, R4 ;  /* 0x00000000040692ca */ /* 0x000fe600000e0000 */
[----:B------:R-:W-:Y:S01]  /*52d0*/  IMAD.U32 R5, RZ, RZ, UR4 ;  /* 0x00000004ff057e24 */ /* 0x000fe2000f8e00ff */
[----:B------:R-:W-:Y:S04]  /*52e0*/  UPRMT UR4, UR54, 0x654, UR9 ;  /* 0x0000065436047896 */ /* 0x000fe80008000009 */
[----:B------:R-:W-:Y:S11]  /*52f0*/  @!P1 R2UR UR7, R5 ;  /* 0x00000000050792ca */ /* 0x000ff600000e0000 */
[----:B------:R-:W-:Y:S02]  /*5300*/  @!UPT UIADD3 URZ, UPT, UPT, URZ, URZ, URZ ;  /* 0x000000fffffff290 */ /* 0x000fe4000fffe0ff */
[----:B------:R2:W-:Y:S01]  /*5310*/  @!UP0 UTMALDG.3D [UR8], [UR6], desc[UR20] ;  /* 0x00001408060085b4 */ /* 0x0005e20008011000 */
[----:B------:R2:W-:Y:S01]  /*5320*/  @!P1 SYNCS.ARRIVE.TRANS64.RED.A0TR RZ, [UR5+0xd0], R3 ;  /* 0x0000d003ffff99a7 */ /* 0x0005e20008300405 */
[----:B------:R-:W-:Y:S01]  /*5330*/  SYNCS.ARRIVE.TRANS64.RED.A1T0 RZ, [UR4], RZ ;  /* 0x000000ffffff79a7 */ /* 0x000fe20008100404 */
[----:B------:R-:W-:Y:S05]  /*5340*/  BRA.U UP2, `(.L_x_93) ;  /* 0xfffffff102d07547 */ /* 0x000fea000b83ffff */
[----:B------:R-:W-:Y:S01]  /*5350*/  UIADD3 UR24, UPT, UPT, UR24, 0xe8, URZ ;  /* 0x000000e818187890 */ /* 0x000fe2000fffe0ff */
[----:B------:R-:W-:-:S03]  /*5360*/  SHF.L.U32 R2, R11, 0x1f, RZ ;  /* 0x0000001f0b027819 */ /* 0x000fc600000006ff */
[----:B------:R-:W-:-:S09]  /*5370*/  ULEA UR4, UR25, UR24, 0x3 ;  /* 0x0000001819047291 */ /* 0x000fd2000f8e18ff */
[----:B------:R-:W3:Y:S02]  /*5380*/  SYNCS.PHASECHK.TRANS64.TRYWAIT P0, [UR4], R2 ;  /* 0x00000002ff0075a7 */ /* 0x000ee40008001104 */
[----:B---3--:R-:W-:Y:S05]  /*5390*/  @!P0 BRA `(.L_x_94) ;  /* 0x0000003000f08947 */ /* 0x008fea0003800000 */
.L_x_184:
[----:B------:R-:W-:-:S04]  /*53a0*/  UIADD3 UR4, UPT, UPT, UR25, 0x1, URZ ;  /* 0x0000000119047890 */ /* 0x000fc8000fffe0ff */
[----:B------:R-:W-:-:S04]  /*53b0*/  UISETP.NE.AND UP0, UPT, UR4, 0x3, UPT ;  /* 0x000000030400788c */ /* 0x000fc8000bf05270 */
[----:B--2---:R-:W-:Y:S02]  /*53c0*/  USEL UR6, URZ, 0x1, UP0 ;  /* 0x00000001ff067887 */ /* 0x004fe40008000000 */
[----:B------:R-:W-:-:S04]  /*53d0*/  USEL UR4, UR4, URZ, UP0 ;  /* 0x000000ff04047287 */ /* 0x000fc80008000000 */
[----:B------:R-:W-:Y:S01]  /*53e0*/  ULEA UR5, UR4, UR24, 0x3 ;  /* 0x0000001804057291 */ /* 0x000fe2000f8e18ff */
[----:B------:R-:W-:-:S04]  /*53f0*/  LOP3.LUT R11, R11, UR6, RZ, 0x3c, !PT ;  /* 0x000000060b0b7c12 */ /* 0x000fc8000f8e3cff */
[----:B---3--:R-:W-:-:S04]  /*5400*/  SHF.L.U32 R2, R11, 0x1f, RZ ;  /* 0x0000001f0b027819 */ /* 0x008fc800000006ff */
[----:B------:R-:W2:Y:S02]  /*5410*/  SYNCS.PHASECHK.TRANS64.TRYWAIT P0, [UR5], R2 ;  /* 0x00000002ff0075a7 */ /* 0x000ea40008001105 */
[----:B--2---:R-:W-:Y:S05]  /*5420*/  @!P0 BRA `(.L_x_95) ;  /* 0x0000003000e48947 */ /* 0x004fea0003800000 */
.L_x_186:
[----:B------:R-:W-:-:S04]  /*5430*/  UIADD3 UR4, UPT, UPT, UR4, 0x1, URZ ;  /* 0x0000000104047890 */ /* 0x000fc8000fffe0ff */
[----:B------:R-:W-:-:S04]  /*5440*/  UISETP.NE.AND UP0, UPT, UR4, 0x3, UPT ;  /* 0x000000030400788c */ /* 0x000fc8000bf05270 */
[----:B------:R-:W-:Y:S02]  /*5450*/  USEL UR5, URZ, 0x1, UP0 ;  /* 0x00000001ff057887 */ /* 0x000fe40008000000 */
[----:B------:R-:W-:-:S04]  /*5460*/  USEL UR4, UR4, URZ, UP0 ;  /* 0x000000ff04047287 */ /* 0x000fc80008000000 */
[----:B------:R-:W-:Y:S01]  /*5470*/  ULEA UR4, UR4, UR24, 0x3 ;  /* 0x0000001804047291 */ /* 0x000fe2000f8e18ff */
[----:B--2---:R-:W-:-:S04]  /*5480*/  LOP3.LUT R2, R11, UR5, RZ, 0x3c, !PT ;  /* 0x000000050b027c12 */ /* 0x004fc8000f8e3cff */
[----:B------:R-:W-:Y:S01]  /*5490*/  SHF.L.U32 R2, R2, 0x1f, RZ ;  /* 0x0000001f02027819 */ /* 0x000fe200000006ff */
[----:B------:R-:W-:-:S07]  /*54a0*/  IMAD.U32 R0, RZ, RZ, UR4 ;  /* 0x00000004ff007e24 */ /* 0x000fce000f8e00ff */
.L_x_96:
[----:B--2---:R2:W3:Y:S02]  /*54b0*/  SYNCS.PHASECHK.TRANS64.TRYWAIT P0, [R0+URZ], R2 ;  /* 0x00000002000075a7 */ /* 0x0044e400080011ff */
[----:B---3--:R-:W-:Y:S05]  /*54c0*/  @!P0 NANOSLEEP.SYNCS 0x989680 ;  /* 0x009896800000895d */ /* 0x008fea0003900000 */
[----:B------:R-:W3:Y:S02]  /*54d0*/  @!P0 SYNCS.PHASECHK.TRANS64 P0, [R0+URZ], R2 ;  /* 0x00000002000085a7 */ /* 0x000ee400080010ff */
[----:B-1-3--:R-:W-:Y:S05]  /*54e0*/  @P0 EXIT ;  /* 0x000000000000094d */ /* 0x00afea0003800000 */
[----:B------:R-:W-:Y:S05]  /*54f0*/  BRA `(.L_x_96) ;  /* 0xfffffffc00ec7947 */ /* 0x000fea000383ffff */
.L_x_84:
[----:B------:R-:W-:-:S06]  /*5500*/  UISETP.GE.AND UP0, UPT, UR18, 0x4, UPT ;  /* 0x000000041200788c */ /* 0x000fcc000bf06270 */
[----:B------:R-:W-:-:S13]  /*5510*/  PLOP3.LUT P0, PT, PT, PT, UP0, 0x80, 0x8 ;  /* 0x000000000008781c */ /* 0x000fda0003f0f008 */
[----:B-1----:R-:W-:Y:S05]  /*5520*/  @!P0 EXIT ;  /* 0x000000000000894d */ /* 0x002fea0003800000 */
[----:B------:R-:W-:Y:S01]  /*5530*/  BAR.SYNC.DEFER_BLOCKING 0x6, 0xa0 ;  /* 0x0182800000007b1d */ /* 0x000fe20000010000 */
[C---:B------:R-:W-:Y:S01]  /*5540*/  IMAD.SHL.U32 R3, R55.reuse, 0x20, RZ ;  /* 0x0000002037037824 */ /* 0x040fe200078e00ff */
[----:B------:R-:W-:Y:S01]  /*5550*/  SHF.R.U32.HI R4, RZ, 0x1, R55 ;  /* 0x00000001ff047819 */ /* 0x000fe20000011637 */
[C---:B------:R-:W-:Y:S01]  /*5560*/  IMAD.SHL.U32 R2, R55.reuse, 0x10, RZ ;  /* 0x0000001037027824 */ /* 0x040fe200078e00ff */
[C---:B------:R-:W-:Y:S01]  /*5570*/  LOP3.LUT P0, RZ, R55.reuse, 0x4, RZ, 0xc0, !PT ;  /* 0x0000000437ff7812 */ /* 0x040fe2000780c0ff */
[----:B------:R-:W-:Y:S01]  /*5580*/  IMAD.U32 R23, R55, 0x10000, RZ ;  /* 0x0001000037177824 */ /* 0x000fe200078e00ff */
[----:B------:R-:W-:Y:S01]  /*5590*/  UMOV UR44, 0x400 ;  /* 0x00000400002c7882 */ /* 0x000fe20000000000 */
[----:B------:R-:W1:Y:S01]  /*55a0*/  LDCU.64 UR4, c[0x0][0x890] ;  /* 0x00011200ff0477ac */ /* 0x000e620008000a00 */
[----:B------:R-:W2:Y:S01]  /*55b0*/  LDC.64 R42, c[0x0][0x8b0] ;  /* 0x00022c00ff2a7b82 */ /* 0x000ea20000000a00 */
[----:B------:R-:W-:Y:S01]  /*55c0*/  LOP3.LUT R5, R3, 0xc0, RZ, 0xc0, !PT ;  /* 0x000000c003057812 */ /* 0x000fe200078ec0ff */
[----:B------:R-:W-:Y:S01]  /*55d0*/  IMAD.SHL.U32 R44, R55, 0x4, RZ ;  /* 0x00000004372c7824 */ /* 0x000fe200078e00ff */
[----:B------:R-:W-:Y:S01]  /*55e0*/  ULEA UR44, UR54, UR44, 0x18 ;  /* 0x0000002c362c7291 */ /* 0x000fe2000f8ec0ff */
[----:B------:R-:W-:Y:S01]  /*55f0*/  LOP3.LUT R2, R2, 0x600, RZ, 0xc0, !PT ;  /* 0x0000060002027812 */ /* 0x000fe200078ec0ff */
[----:B------:R-:W-:Y:S01]  /*5600*/  IMAD.MOV.U32 R54, RZ, RZ, 0x10 ;  /* 0x00000010ff367424 */ /* 0x000fe200078e00ff */
[----:B------:R-:W-:Y:S01]  /*5610*/  LOP3.LUT R4, R5, 0x8, R4, 0xf8, !PT ;  /* 0x0000000805047812 */ /* 0x000fe200078ef804 */
[----:B------:R-:W-:Y:S01]  /*5620*/  IMAD.MOV.U32 R22, RZ, RZ, RZ ;  /* 0x000000ffff167224 */ /* 0x000fe200078e00ff */
[----:B------:R-:W3:Y:S01]  /*5630*/  LDC.64 R40, c[0x0][0x8a8] ;  /* 0x00022a00ff287b82 */ /* 0x000ee20000000a00 */
[----:B------:R-:W-:-:S02]  /*5640*/  LOP3.LUT R2, R2, 0x20, R3, 0xf8, !PT ;  /* 0x0000002002027812 */ /* 0x000fc400078ef803 */
[----:B------:R-:W-:Y:S02]  /*5650*/  CS2R R52, SRZ ;  /* 0x0000000000347805 */ /* 0x000fe4000001ff00 */
[----:B------:R-:W-:Y:S01]  /*5660*/  LOP3.LUT R23, R23, 0x600000, RZ, 0xc0, !PT ;  /* 0x0060000017177812 */ /* 0x000fe200078ec0ff */
[----:B------:R-:W-:Y:S01]  /*5670*/  IMAD.MOV.U32 R51, RZ, RZ, RZ ;  /* 0x000000ffff337224 */ /* 0x000fe200078e00ff */
[----:B------:R-:W-:Y:S01]  /*5680*/  LOP3.LUT R44, R4, 0x18, R44, 0x78, !PT ;  /* 0x00000018042c7812 */ /* 0x000fe200078e782c */
[----:B------:R-:W4:Y:S01]  /*5690*/  LDCU UR63, c[0x0][0x370] ;  /* 0x00006e00ff3f77ac */ /* 0x000f220008000800 */
[----:B------:R-:W-:Y:S01]  /*56a0*/  LOP3.LUT R2, R2, 0x100, R3, 0xf8, !PT ;  /* 0x0000010002027812 */ /* 0x000fe200078ef803 */
[----:B------:R-:W4:Y:S01]  /*56b0*/  LDS R0, [UR44+0x1c0] ;  /* 0x0001c02cff007984 */ /* 0x000f220008000800 */
[----:B-1----:R-:W-:Y:S01]  /*56c0*/  IMAD.U32 R57, RZ, RZ, UR4 ;  /* 0x00000004ff397e24 */ /* 0x002fe2000f8e00ff */
[----:B------:R-:W-:Y:S01]  /*56d0*/  UIADD3 UR4, UPT, UPT, UR44, 0x200, URZ ;  /* 0x000002002c047890 */ /* 0x000fe2000fffe0ff */
[----:B------:R-:W-:Y:S01]  /*56e0*/  LOP3.LUT R44, R2, R44, RZ, 0xfc, !PT ;  /* 0x0000002c022c7212 */ /* 0x000fe200078efcff */
[----:B------:R-:W-:Y:S01]  /*56f0*/  IMAD.U32 R56, RZ, RZ, UR5 ;  /* 0x00000005ff387e24 */ /* 0x000fe2000f8e00ff */
[----:B------:R-:W-:Y:S01]  /*5700*/  LOP3.LUT R55, R55, 0x60, RZ, 0xc0, !PT ;  /* 0x0000006037377812 */ /* 0x000fe200078ec0ff */
[----:B------:R-:W1:Y:S01]  /*5710*/  LDCU UR43, c[0x0][0xb0c] ;  /* 0x00016180ff2b77ac */ /* 0x000e620008000800 */
[----:B------:R-:W-:Y:S01]  /*5720*/  SEL R54, R54, 0xfffffff0, !P0 ;  /* 0xfffffff036367807 */ /* 0x000fe20004000000 */
[----:B------:R-:W-:Y:S01]  /*5730*/  IMAD.U32 R59, RZ, RZ, UR4 ;  /* 0x00000004ff3b7e24 */ /* 0x000fe2000f8e00ff */
[----:B------:R-:W1:Y:S01]  /*5740*/  LDCU UR39, c[0x0][0xb30] ;  /* 0x00016600ff2777ac */ /* 0x000e620008000800 */
[----:B------:R-:W1:Y:S01]  /*5750*/  LDCU.64 UR60, c[0x0][0x888] ;  /* 0x00011100ff3c77ac */ /* 0x000e620008000a00 */
[----:B------:R-:W1:Y:S01]  /*5760*/  LDCU.64 UR40, c[0x0][0xb28] ;  /* 0x00016500ff2877ac */ /* 0x000e620008000a00 */
[----:B------:R-:W1:Y:S01]  /*5770*/  LDCU.128 UR56, c[0x0][0xb10] ;  /* 0x00016200ff3877ac */ /* 0x000e620008000c00 */
[----:B------:R-:W1:Y:S01]  /*5780*/  LDCU UR62, c[0x0][0x374] ;  /* 0x00006e80ff3e77ac */ /* 0x000e620008000800 */
[----:B------:R-:W-:Y:S01]  /*5790*/  UMOV UR55, 0x1 ;  /* 0x0000000100377882 */ /* 0x000fe20000000000 */
[----:B------:R-:W-:Y:S01]  /*57a0*/  UMOV UR46, URZ ;  /* 0x000000ff002e7c82 */ /* 0x000fe20008000000 */
[----:B------:R-:W-:Y:S01]  /*57b0*/  UMOV UR53, URZ ;  /* 0x000000ff00357c82 */ /* 0x000fe20008000000 */
[----:B------:R-:W-:Y:S01]  /*57c0*/  UMOV UR52, URZ ;  /* 0x000000ff00347c82 */ /* 0x000fe20008000000 */
[----:B-1234-:R-:W-:-:S07]  /*57d0*/  IMAD.IADD R23, R0, 0x1, R23 ;  /* 0x0000000100177824 */ /* 0x01efce00078e0217 */
.L_x_127:
[C---:B------:R-:W-:Y:S02]  /*57e0*/  LEA R0, R51.reuse, UR44, 0x3 ;  /* 0x0000002c33007c11 */ /* 0x040fe4000f8e18ff */
[----:B------:R-:W-:Y:S02]  /*57f0*/  SHF.L.U32 R2, R52, 0x1f, RZ ;  /* 0x0000001f34027819 */ /* 0x000fe400000006ff */
[----:B-1----:R-:W-:Y:S02]  /*5800*/  LEA R4, R51, UR44, 0x4 ;  /* 0x0000002c33047c11 */ /* 0x002fe4000f8e20ff */
[----:B------:R-:W1:Y:S02]  /*5810*/  SYNCS.PHASECHK.TRANS64.TRYWAIT P0, [R0+URZ+0x110], R2 ;  /* 0x00011002000075a7 */ /* 0x000e6400080011ff */
[----:B-1----:R-:W-:Y:S05]  /*5820*/  @!P0 BRA `(.L_x_97) ;  /* 0x0000002c00fc8947 */ /* 0x002fea0003800000 */
.L_x_187:
[----:B------:R-:W-:Y:S01]  /*5830*/  R2UR UR7, R58 ;  /* 0x000000003a0772ca */ /* 0x000fe200000e0000 */
[----:B------:R-:W2:Y:S01]  /*5840*/  LDS.128 R4, [R4+0x1a0] ;  /* 0x0001a00004047984 */ /* 0x000ea20000000c00 */
[----:B-1----:R-:W-:Y:S01]  /*5850*/  VIADD R0, R0, 0x120 ;  /* 0x0000012000007836 */ /* 0x002fe20000000000 */
[----:B------:R-:W-:Y:S04]  /*5860*/  UISETP.GE.AND UP0, UPT, UR42, 0x1, UPT ;  /* 0x000000012a00788c */ /* 0x000fe8000bf06270 */
[----:B------:R-:W-:Y:S01]  /*5870*/  PRMT R0, RZ, 0x654, R0 ;  /* 0x00000654ff007816 */ /* 0x000fe20000000000 */
[----:B------:R-:W-:Y:S01]  /*5880*/  @!PT LDS RZ, [RZ] ;  /* 0x00000000fffff984 */ /* 0x000fe20000000800 */
[----:B------:R-:W-:Y:S01]  /*5890*/  @!PT LDS RZ, [RZ] ;  /* 0x00000000fffff984 */ /* 0x000fe20000000800 */
[----:B------:R-:W-:Y:S01]  /*58a0*/  @!PT LDS RZ, [RZ] ;  /* 0x00000000fffff984 */ /* 0x000fe20000000800 */
[----:B------:R-:W-:Y:S01]  /*58b0*/  @!PT LDS RZ, [RZ] ;  /* 0x00000000fffff984 */ /* 0x000fe20000000800 */
[----:B------:R1:W-:Y:S06]  /*58c0*/  MEMBAR.ALL.CTA ;  /* 0x0000000000007992 */ /* 0x0003ec0000008000 */
[----:B-1----:R-:W1:Y:S02]  /*58d0*/  FENCE.VIEW.ASYNC.S ;  /* 0x00000000000073c6 */ /* 0x002e640000000000 */
[----:B-1----:R1:W-:Y:S01]  /*58e0*/  SYNCS.ARRIVE.TRANS64.RED.A1T0 RZ, [R0+URZ], RZ ;  /* 0x000000ff00ff79a7 */ /* 0x0023e200081004ff */
[----:B--2---:R-:W-:Y:S11]  /*58f0*/  LOP3.LUT P0, RZ, R6, 0x1, RZ, 0xc0, !PT ;  /* 0x0000000106ff7812 */ /* 0x004ff6000780c0ff */
[----:B------:R-:W-:Y:S02]  /*5900*/  @!UPT UIADD3 URZ, UPT, UPT, URZ, URZ, URZ ;  /* 0x000000fffffff290 */ /* 0x000fe4000fffe0ff */
[----:B------:R-:W-:Y:S01]  /*5910*/  VOTEU.ANY UP1, P0 ;  /* 0x0000000000ff7886 */ /* 0x000fe20000020100 */
[----:B------:R-:W-:Y:S01]  /*5920*/  PLOP3.LUT P0, PT, PT, PT, UP1, 0x80, 0x8 ;  /* 0x000000000008781c */ /* 0x000fe20003f0f018 */
[----:B------:R-:W-:Y:S06]  /*5930*/  UP2UR UR4, UPR, URZ, 0x2 ;  /* 0x00000002ff047883 */ /* 0x000fec0008000000 */
[----:B------:R-:W-:Y:S06]  /*5940*/  IMAD.U32 R60, RZ, RZ, UR4 ;  /* 0x00000004ff3c7e24 */ /* 0x000fec000f8e00ff */
[----:B------:R-:W-:Y:S02]  /*5950*/  @P0 SHF.R.U32.HI R2, RZ, 0x10, R5 ;  /* 0x00000010ff020819 */ /* 0x000fe40000011605 */
[----:B------:R-:W-:Y:S02]  /*5960*/  @P0 MOV R3, R4 ;  /* 0x0000000400030202 */ /* 0x000fe40000000f00 */
[----:B------:R-:W-:Y:S02]  /*5970*/  @P0 R2UR UR4, R2 ;  /* 0x00000000020402ca */ /* 0x000fe400000e0000 */
[----:B------:R-:W-:Y:S02]  /*5980*/  @P0 LOP3.LUT R4, R5, 0xffff, RZ, 0xc0, !PT ;  /* 0x0000ffff05040812 */ /* 0x000fe400078ec0ff */
[----:B------:R-:W-:Y:S02]  /*5990*/  @P0 R2UR UR6, R3 ;  /* 0x00000000030602ca */ /* 0x000fe400000e0000 */
[----:B------:R-:W-:Y:S07]  /*59a0*/  @P0 R2UR UR5, R4 ;  /* 0x00000000040502ca */ /* 0x000fee00000e0000 */
[----:B------:R-:W-:Y:S02]  /*59b0*/  @UP1 UMOV UR7, UR4 ;  /* 0x0000000400071c82 */ /* 0x000fe40008000000 */
[----:B------:R-:W-:Y:S02]  /*59c0*/  IMAD.U32 R58, RZ, RZ, UR7 ;  /* 0x00000007ff3a7e24 */ /* 0x000fe4000f8e00ff */
[----:B------:R-:W-:Y:S02]  /*59d0*/  @UP1 UMOV UR38, UR6 ;  /* 0x0000000600261c82 */ /* 0x000fe40008000000 */
[----:B------:R-:W-:Y:S01]  /*59e0*/  @UP1 UMOV UR37, UR5 ;  /* 0x0000000500251c82 */ /* 0x000fe20008000000 */
[----:B-1----:R-:W-:Y:S05]  /*59f0*/  BRA.U !UP0, `(.L_x_98) ;  /* 0x0000000108cc7547 */ /* 0x002fea000b800000 */
[----:B------:R-:W1:Y:S01]  /*5a00*/  LDCU UR12, c[0x0][0xb20] ;  /* 0x00016400ff0c77ac */ /* 0x000e620008000800 */
[----:B------:R-:W-:Y:S02]  /*5a10*/  UIMAD.WIDE.U32 UR4, UR62, UR59, URZ ;  /* 0x0000003b3e0472a5 */ /* 0x000fe4000f8e00ff */
[----:B------:R-:W-:Y:S02]  /*5a20*/  UIMAD.WIDE.U32 UR6, UR63, UR56, URZ ;  /* 0x000000383f0672a5 */ /* 0x000fe4000f8e00ff */
[----:B------:R-:W-:Y:S02]  /*5a30*/  UISETP.NE.AND UP0, UPT, UR58, 0x1, UPT ;  /* 0x000000013a00788c */ /* 0x000fe4000bf05270 */
[----:B------:R-:W-:Y:S02]  /*5a40*/  UIMAD.WIDE.U32 UR8, UR37, UR59, URZ ;  /* 0x0000003b250872a5 */ /* 0x000fe4000f8e00ff */
[----:B------:R-:W-:Y:S02]  /*5a50*/  UIMAD.WIDE.U32 UR10, UR38, UR56, URZ ;  /* 0x00000038260a72a5 */ /* 0x000fe4000f8e00ff */
[----:B------:R-:W-:Y:S02]  /*5a60*/  UISETP.NE.AND UP1, UPT, UR43, 0x1, UPT ;  /* 0x000000012b00788c */ /* 0x000fe4000bf25270 */
[----:B------:R-:W-:Y:S01]  /*5a70*/  UISETP.NE.AND UP2, UPT, UR42, 0x1, UPT ;  /* 0x000000012a00788c */ /* 0x000fe2000bf45270 */
[----:B------:R-:W-:Y:S02]  /*5a80*/  UMOV UR4, UR5 ;  /* 0x0000000500047c82 */ /* 0x000fe40008000000 */
[----:B-1----:R-:W-:Y:S03]  /*5a90*/  USHF.R.U32.HI UR5, URZ, UR12, UR4 ;  /* 0x0000000cff057299 */ /* 0x002fe60008011604 */
[----:B------:R-:W-:Y:S02]  /*5aa0*/  UMOV UR4, UR7 ;  /* 0x0000000700047c82 */ /* 0x000fe40008000000 */
[----:B------:R-:W-:Y:S02]  /*5ab0*/  USHF.R.U32.HI UR7, URZ, UR57, UR4 ;  /* 0x00000039ff077299 */ /* 0x000fe40008011604 */
[----:B------:R-:W-:Y:S02]  /*5ac0*/  USEL UR4, UR62, UR5, !UP0 ;  /* 0x000000053e047287 */ /* 0x000fe4000c000000 */
[----:B------:R-:W-:Y:S01]  /*5ad0*/  USEL UR7, UR63, UR7, !UP1 ;  /* 0x000000073f077287 */ /* 0x000fe2000c800000 */
[----:B------:R-:W-:Y:S01]  /*5ae0*/  UMOV UR5, UR9 ;  /* 0x0000000900057c82 */ /* 0x000fe20008000000 */
[----:B------:R-:W-:Y:S02]  /*5af0*/  UIMAD.WIDE.U32 UR8, UR4, UR40, URZ ;  /* 0x00000028040872a5 */ /* 0x000fe4000f8e00ff */
[----:B------:R-:W-:Y:S03]  /*5b00*/  USHF.R.U32.HI UR6, URZ, UR12, UR5 ;  /* 0x0000000cff067299 */ /* 0x000fe60008011605 */
[----:B------:R-:W-:Y:S01]  /*5b10*/  UMOV UR5, UR11 ;  /* 0x0000000b00057c82 */ /* 0x000fe20008000000 */
[----:B------:R-:W-:Y:S02]  /*5b20*/  UIMAD.WIDE.U32 UR10, UR7, UR40, URZ ;  /* 0x00000028070a72a5 */ /* 0x000fe4000f8e00ff */
[----:B------:R-:W-:Y:S02]  /*5b30*/  USHF.R.U32.HI UR12, URZ, UR57, UR5 ;  /* 0x00000039ff0c7299 */ /* 0x000fe40008011605 */
[----:B------:R-:W-:Y:S01]  /*5b40*/  USEL UR6, UR37, UR6, !UP0 ;  /* 0x0000000625067287 */ /* 0x000fe2000c000000 */
[----:B------:R-:W-:Y:S02]  /*5b50*/  UMOV UR5, UR9 ;  /* 0x0000000900057c82 */ /* 0x000fe40008000000 */
[----:B------:R-:W-:Y:S01]  /*5b60*/  UMOV UR10, UR11 ;  /* 0x0000000b000a7c82 */ /* 0x000fe20008000000 */
[----:B------:R-:W-:Y:S02]  /*5b70*/  @UP2 USHF.R.U32.HI UR4, URZ, UR41, UR5 ;  /* 0x00000029ff042299 */ /* 0x000fe40008011605 */
[----:B------:R-:W-:Y:S02]  /*5b80*/  @UP2 USHF.R.U32.HI UR7, URZ, UR41, UR10 ;  /* 0x00000029ff072299 */ /* 0x000fe4000801160a */
[----:B------:R-:W-:Y:S02]  /*5b90*/  UIMAD UR4, UR42, UR4, URZ ;  /* 0x000000042a0472a4 */ /* 0x000fe4000f8e02ff */
[----:B------:R-:W-:Y:S02]  /*5ba0*/  UIMAD.WIDE.U32 UR10, UR6, UR40, URZ ;  /* 0x00000028060a72a5 */ /* 0x000fe4000f8e00ff */
[----:B------:R-:W-:Y:S02]  /*5bb0*/  USEL UR5, UR38, UR12, !UP1 ;  /* 0x0000000c26057287 */ /* 0x000fe4000c800000 */
[----:B------:R-:W-:Y:S02]  /*5bc0*/  UIMAD UR8, UR42, UR7, URZ ;  /* 0x000000072a0872a4 */ /* 0x000fe4000f8e02ff */
[----:B------:R-:W-:Y:S03]  /*5bd0*/  UISETP.GE.AND UP0, UPT, UR6, UR4, UPT ;  /* 0x000000040600728c */ /* 0x000fe6000bf06270 */
[----:B------:R-:W-:Y:S01]  /*5be0*/  UMOV UR4, UR11 ;  /* 0x0000000b00047c82 */ /* 0x000fe20008000000 */
[----:B------:R-:W-:Y:S02]  /*5bf0*/  UISETP.GE.OR UP0, UPT, UR5, UR8, UP0 ;  /* 0x000000080500728c */ /* 0x000fe40008706670 */
[----:B------:R-:W-:Y:S02]  /*5c00*/  USHF.R.U32.HI UR4, URZ, UR41, UR4 ;  /* 0x00000029ff047299 */ /* 0x000fe40008011604 */
[----:B------:R-:W-:Y:S02]  /*5c10*/  UIMAD.WIDE.U32 UR8, UR5, UR40, URZ ;  /* 0x00000028050872a5 */ /* 0x000fe4000f8e00ff */
[----:B------:R-:W-:Y:S02]  /*5c20*/  USEL UR11, UR6, UR4, !UP2 ;  /* 0x00000004060b7287 */ /* 0x000fe4000d000000 */
[----:B------:R-:W-:Y:S02]  /*5c30*/  UIADD3 UR8, UPT, UPT, -UR5, URZ, URZ ;  /* 0x000000ff05087290 */ /* 0x000fe4000fffe1ff */
[----:B------:R-:W-:Y:S01]  /*5c40*/  UIADD3 UR10, UPT, UPT, -UR11, URZ, URZ ;  /* 0x000000ff0b0a7290 */ /* 0x000fe2000fffe1ff */
[----:B------:R-:W-:Y:S01]  /*5c50*/  @!UP0 UMOV UR4, UR9 ;  /* 0x0000000900048c82 */ /* 0x000fe20008000000 */
[----:B------:R-:W-:Y:S02]  /*5c60*/  UIADD3 UR9, UPT, UPT, -UR6, URZ, URZ ;  /* 0x000000ff06097290 */ /* 0x000fe4000fffe1ff */
[----:B------:R-:W-:Y:S02]  /*5c70*/  @!UP0 USHF.R.U32.HI UR4, URZ, UR41, UR4 ;  /* 0x00000029ff048299 */ /* 0x000fe40008011604 */
[----:B------:R-:W-:Y:S02]  /*5c80*/  UIMAD UR10, UR42, UR10, UR6 ;  /* 0x0000000a2a0a72a4 */ /* 0x000fe4000f8e0206 */
[----:B------:R-:W-:Y:S04]  /*5c90*/  @!UP0 USEL UR4, UR5, UR4, !UP2 ;  /* 0x0000000405048287 */ /* 0x000fe8000d000000 */
[----:B------:R-:W-:Y:S02]  /*5ca0*/  @!UP0 UIMAD UR10, UR7, UR10, UR4 ;  /* 0x0000000a070a82a4 */ /* 0x000fe4000f8e0204 */
[----:B------:R-:W-:Y:S02]  /*5cb0*/  @!UP0 UIADD3 UR11, UPT, UPT, UR11, -UR4, URZ ;  /* 0x800000040b0b8290 */ /* 0x000fe4000fffe0ff */
[----:B------:R-:W-:Y:S02]  /*5cc0*/  UIMAD UR7, UR43, UR8, UR38 ;  /* 0x000000082b0772a4 */ /* 0x000fe4000f8e0226 */
[----:B------:R-:W-:Y:S02]  /*5cd0*/  @!UP0 UIMAD UR6, UR11, UR42, UR5 ;  /* 0x0000002a0b0682a4 */ /* 0x000fe4000f8e0205 */
[----:B------:R-:W-:Y:S01]  /*5ce0*/  UIMAD UR4, UR58, UR9, UR37 ;  /* 0x000000093a0472a4 */ /* 0x000fe2000f8e0225 */
[----:B------:R-:W-:Y:S02]  /*5cf0*/  @!UP0 UMOV UR5, UR10 ;  /* 0x0000000a00058c82 */ /* 0x000fe40008000000 */
[----:B------:R-:W-:Y:S02]  /*5d00*/  UIMAD UR38, UR5, UR43, UR7 ;  /* 0x0000002b052672a4 */ /* 0x000fe4000f8e0207 */
[----:B------:R-:W-:Y:S11]  /*5d10*/  UIMAD UR37, UR6, UR58, UR4 ;  /* 0x0000003a062572a4 */ /* 0x000ff6000f8e0204 */
[----:B------:R-:W-:Y:S01]  /*5d20*/  @!UPT UIADD3 URZ, UPT, UPT, URZ, URZ, URZ ;  /* 0x000000fffffff290 */ /* 0x000fe2000fffe0ff */
.L_x_98:
[----:B------:R-:W-:Y:S01]  /*5d30*/  UISETP.NE.AND UP0, UPT, UR39, 0x1, UPT ;  /* 0x000000012700788c */ /* 0x000fe2000bf05270 */
[----:B------:R-:W-:Y:S01]  /*5d40*/  R2UR UR11, R59 ;  /* 0x000000003b0b72ca */ /* 0x000fe200000e0000 */
[----:B------:R-:W-:Y:S01]  /*5d50*/  USHF.L.U32 UR50, UR26, 0x6, URZ ;  /* 0x000000061a327899 */ /* 0x000fe200080006ff */
[----:B------:R-:W-:Y:S01]  /*5d60*/  IADD3 R51, PT, PT, R51, 0x1, RZ ;  /* 0x0000000133337810 */ /* 0x000fe20007ffe0ff */
[----:B------:R-:W-:Y:S07]  /*5d70*/  USHF.L.U32 UR49, UR30, 0x6, URZ ;  /* 0x000000061e317899 */ /* 0x000fee00080006ff */
[----:B------:R-:W1:Y:S01]  /*5d80*/  @!UP0 LDCU.128 UR12, c[0x0][0xb10] ;  /* 0x00016200ff0c87ac */ /* 0x000e620008000c00 */
[----:B------:R-:W2:Y:S01]  /*5d90*/  @!UP0 LDCU UR5, c[0x0][0xb0c] ;  /* 0x00016180ff0587ac */ /* 0x000ea20008000800 */
[----:B------:R-:W3:Y:S01]  /*5da0*/  @!UP0 LDCU UR10, c[0x0][0xb20] ;  /* 0x00016400ff0a87ac */ /* 0x000ee20008000800 */
[----:B-1----:R-:W-:Y:S02]  /*5db0*/  UIMAD.WIDE.U32 UR8, UR38, UR12, URZ ;  /* 0x0000000c260872a5 */ /* 0x002fe4000f8e00ff */
[----:B------:R-:W-:Y:S02]  /*5dc0*/  UIMAD.WIDE.U32 UR6, UR37, UR15, URZ ;  /* 0x0000000f250672a5 */ /* 0x000fe4000f8e00ff */
[----:B------:R-:W-:Y:S03]  /*5dd0*/  @!UP0 UISETP.NE.AND UP1, UPT, UR14, 0x1, UPT ;  /* 0x000000010e00888c */ /* 0x000fe6000bf25270 */
[----:B------:R-:W-:Y:S01]  /*5de0*/  @!UP0 UMOV UR4, UR9 ;  /* 0x0000000900048c82 */ /* 0x000fe20008000000 */
[----:B--2---:R-:W-:Y:S02]  /*5df0*/  @!UP0 UISETP.NE.AND UP2, UPT, UR5, 0x1, UPT ;  /* 0x000000010500888c */ /* 0x004fe4000bf45270 */
[----:B------:R-:W-:Y:S01]  /*5e00*/  @!UP0 USHF.R.U32.HI UR4, URZ, UR13, UR4 ;  /* 0x0000000dff048299 */ /* 0x000fe20008011604 */
[----:B------:R-:W-:Y:S02]  /*5e10*/  @!UP0 UMOV UR6, UR7 ;  /* 0x0000000700068c82 */ /* 0x000fe40008000000 */
[----:B---3--:R-:W-:Y:S02]  /*5e20*/  @!UP0 USHF.R.U32.HI UR6, URZ, UR10, UR6 ;  /* 0x0000000aff068299 */ /* 0x008fe40008011606 */
[----:B------:R-:W-:Y:S02]  /*5e30*/  @!UP0 USEL UR7, UR38, UR4, !UP2 ;  /* 0x0000000426078287 */ /* 0x000fe4000d000000 */
[----:B------:R-:W-:Y:S04]  /*5e40*/  @!UP0 USEL UR6, UR37, UR6, !UP1 ;  /* 0x0000000625068287 */ /* 0x000fe8000c800000 */
[----:B------:R-:W-:Y:S02]  /*5e50*/  @!UP0 UIADD3 UR4, UPT, UPT, -UR7, UR6, URZ ;  /* 0x0000000607048290 */ /* 0x000fe4000fffe1ff */
[----:B------:R-:W-:Y:S02]  /*5e60*/  @!UP0 UIADD3 UR6, UPT, UPT, UR7, -UR6, URZ ;  /* 0x8000000607068290 */ /* 0x000fe4000fffe0ff */
[----:B------:R-:W-:Y:S02]  /*5e70*/  @!UP0 UIMAD UR38, UR4, UR5, UR38 ;  /* 0x00000005042682a4 */ /* 0x000fe4000f8e0226 */
[----:B------:R-:W-:Y:S02]  /*5e80*/  @!UP0 UIMAD UR37, UR6, UR14, UR37 ;  /* 0x0000000e062582a4 */ /* 0x000fe4000f8e0225 */
[----:B------:R-:W-:Y:S09]  /*5e90*/  ULOP3.LUT UP0, URZ, UR11, 0x1b0, URZ, 0xc0, !UPT ;  /* 0x000001b00bff7892 */ /* 0x000ff2000f80c0ff */
[----:B------:R-:W-:Y:S05]  /*5ea0*/  BRA.U !UP0, `(.L_x_99) ;  /* 0x00000001087c7547 */ /* 0x000fea000b800000 */
[----:B------:R-:W1:Y:S01]  /*5eb0*/  LDCU.64 UR8, c[0x4][0x80] ;  /* 0x01001000ff0877ac */ /* 0x000e620008000a00 */
[----:B------:R-:W-:Y:S01]  /*5ec0*/  MOV R2, 0x0 ;  /* 0x0000000000027802 */ /* 0x000fe20000000f00 */
[----:B------:R-:W-:Y:S02]  /*5ed0*/  HFMA2 R12, -RZ, RZ, 0, 5.9604644775390625e-08 ;  /* 0x00000001ff0c7431 */ /* 0x000fe400000001ff */
[----:B------:R-:W-:Y:S01]  /*5ee0*/  IMAD.MOV.U32 R8, RZ, RZ, 0x70 ;  /* 0x00000070ff087424 */ /* 0x000fe200078e00ff */
[----:B------:R2:W3:Y:S01]  /*5ef0*/  LDC.64 R14, c[0x4][R2] ;  /* 0x01000000020e7b82 */ /* 0x0004e20000000a00 */
[----:B------:R-:W4:Y:S01]  /*5f00*/  LDCU.64 UR6, c[0x4][0x88] ;  /* 0x01001100ff0677ac */ /* 0x000f220008000a00 */
[----:B------:R-:W-:Y:S01]  /*5f10*/  IMAD.MOV.U32 R13, RZ, RZ, RZ ;  /* 0x000000ffff0d7224 */ /* 0x000fe200078e00ff */
[----:B------:R-:W2:Y:S01]  /*5f20*/  LDCU.64 UR4, c[0x4][0x8] ;  /* 0x01000100ff0477ac */ /* 0x000ea20008000a00 */
[----:B-1----:R-:W-:Y:S01]  /*5f30*/  MOV R5, UR9 ;  /* 0x0000000900057c02 */ /* 0x002fe20008000f00 */
[----:B------:R-:W-:Y:S01]  /*5f40*/  IMAD.U32 R4, RZ, RZ, UR8 ;  /* 0x00000008ff047e24 */ /* 0x000fe2000f8e00ff */
[----:B----4-:R-:W-:Y:S01]  /*5f50*/  MOV R7, UR7 ;  /* 0x0000000700077c02 */ /* 0x010fe20008000f00 */
[----:B------:R-:W-:Y:S01]  /*5f60*/  IMAD.U32 R6, RZ, RZ, UR6 ;  /* 0x00000006ff067e24 */ /* 0x000fe2000f8e00ff */
[----:B--2---:R-:W-:Y:S01]  /*5f70*/  MOV R11, UR5 ;  /* 0x00000005000b7c02 */ /* 0x004fe20008000f00 */
[----:B------:R-:W-:Y:S02]  /*5f80*/  IMAD.U32 R10, RZ, RZ, UR4 ;  /* 0x00000004ff0a7e24 */ /* 0x000fe4000f8e00ff */
[----:B------:R-:W-:Y:S07]  /*5f90*/  LEPC R20, `(.L_x_100) ;  /* 0x000000001014794e */ /* 0x000fee0000000000 */
[----:B---3-5:R-:W-:Y:S05]  /*5fa0*/  CALL.ABS.NOINC R14 ;  /* 0x000000000e007343 */ /* 0x028fea0003c00000 */
.L_x_100:
[----:B------:R-:W1:Y:S01]  /*5fb0*/  LDCU.64 UR8, c[0x4][0x80] ;  /* 0x01001000ff0877ac */ /* 0x000e620008000a00 */
[----:B------:R-:W2:Y:S01]  /*5fc0*/  LDC.64 R2, c[0x4][R2] ;  /* 0x0100000002027b82 */ /* 0x000ea20000000a00 */
[----:B------:R-:W-:Y:S02]  /*5fd0*/  HFMA2 R12, -RZ, RZ, 0, 5.9604644775390625e-08 ;  /* 0x00000001ff0c7431 */ /* 0x000fe400000001ff */
[----:B------:R-:W-:Y:S02]  /*5fe0*/  IMAD.MOV.U32 R8, RZ, RZ, 0x70 ;  /* 0x00000070ff087424 */ /* 0x000fe400078e00ff */
[----:B------:R-:W-:Y:S01]  /*5ff0*/  IMAD.MOV.U32 R13, RZ, RZ, RZ ;  /* 0x000000ffff0d7224 */ /* 0x000fe200078e00ff */
[----:B------:R-:W3:Y:S01]  /*6000*/  LDCU.64 UR6, c[0x4][0x88] ;  /* 0x01001100ff0677ac */ /* 0x000ee20008000a00 */
[----:B------:R-:W4:Y:S01]  /*6010*/  LDCU.64 UR4, c[0x4][0x8] ;  /* 0x01000100ff0477ac */ /* 0x000f220008000a00 */
[----:B-1----:R-:W-:Y:S02]  /*6020*/  MOV R4, UR8 ;  /* 0x0000000800047c02 */ /* 0x002fe40008000f00 */
[----:B------:R-:W-:Y:S02]  /*6030*/  MOV R5, UR9 ;  /* 0x0000000900057c02 */ /* 0x000fe40008000f00 */
[----:B---3--:R-:W-:Y:S01]  /*6040*/  MOV R7, UR7 ;  /* 0x0000000700077c02 */ /* 0x008fe20008000f00 */
[----:B------:R-:W-:Y:S01]  /*6050*/  IMAD.U32 R6, RZ, RZ, UR6 ;  /* 0x00000006ff067e24 */ /* 0x000fe2000f8e00ff */
[----:B----4-:R-:W-:Y:S01]  /*6060*/  MOV R11, UR5 ;  /* 0x00000005000b7c02 */ /* 0x010fe20008000f00 */
[----:B------:R-:W-:Y:S02]  /*6070*/  IMAD.U32 R10, RZ, RZ, UR4 ;  /* 0x00000004ff0a7e24 */ /* 0x000fe4000f8e00ff */
[----:B------:R-:W-:Y:S07]  /*6080*/  LEPC R20, `(.L_x_99) ;  /* 0x000000001014794e */ /* 0x000fee0000000000 */
[----:B--2---:R-:W-:Y:S05]  /*6090*/  CALL.ABS.NOINC R2 ;  /* 0x0000000002007343 */ /* 0x004fea0003c00000 */
.L_x_99:
[----:B------:R-:W-:Y:S02]  /*60a0*/  R2UR UR6, R49 ;  /* 0x00000000310672ca */ /* 0x000fe400000e0000 */
[----:B------:R-:W-:Y:S02]  /*60b0*/  R2UR UR5, R57 ;  /* 0x00000000390572ca */ /* 0x000fe400000e0000 */
[----:B------:R-:W-:Y:S02]  /*60c0*/  R2UR UR4, R56 ;  /* 0x00000000380472ca */ /* 0x000fe400000e0000 */
[----:B------:R-:W-:Y:S02]  /*60d0*/  ISETP.NE.U32.AND P4, PT, R42, RZ, PT ;  /* 0x000000ff2a00720c */ /* 0x000fe40003f85070 */
[----:B------:R-:W-:Y:S02]  /*60e0*/  ISETP.NE.U32.AND P2, PT, RZ, UR60, PT ;  /* 0x0000003cff007c0c */ /* 0x000fe4000bf45070 */
[----:B------:R-:W-:Y:S02]  /*60f0*/  ISETP.NE.AND.EX P4, PT, R43, RZ, PT, P4 ;  /* 0x000000ff2b00720c */ /* 0x000fe40003f85340 */
[----:B------:R-:W-:Y:S01]  /*6100*/  ISETP.NE.AND.EX P2, PT, RZ, UR61, PT, P2 ;  /* 0x0000003dff007c0c */ /* 0x000fe2000bf45320 */
[----:B------:R-:W-:Y:S02]  /*6110*/  UISETP.NE.AND UP2, UPT, UR6, URZ, UPT ;  /* 0x000000ff0600728c */ /* 0x000fe4000bf45270 */
[----:B------:R-:W-:Y:S04]  /*6120*/  UISETP.NE.U32.AND UP0, UPT, UR5, URZ, UPT ;  /* 0x000000ff0500728c */ /* 0x000fe8000bf05070 */
[----:B------:R-:W-:Y:S01]  /*6130*/  UISETP.NE.AND.EX UP1, UPT, UR4, URZ, UPT, UP0 ;  /* 0x000000ff0400728c */ /* 0x000fe2000bf25300 */
[----:B------:R-:W-:Y:S01]  /*6140*/  PLOP3.LUT P1, PT, PT, PT, UP2, 0x80, 0x8 ;  /* 0x000000000008781c */ /* 0x000fe20003f2f028 */
[----:B------:R-:W-:Y:S03]  /*6150*/  UPLOP3.LUT UP0, UPT, UPT, UPT, UPT, 0x40, 0x4 ;  /* 0x000000000004789c */ /* 0x000fe60003f0e870 */
[----:B------:R-:W-:Y:S06]  /*6160*/  @UP2 UPLOP3.LUT UP0, UPT, UPT, UPT, UP1, 0x80, 0x8 ;  /* 0x000000000008289c */ /* 0x000fec0003f0f010 */
[----:B------:R-:W-:Y:S01]  /*6170*/  PLOP3.LUT P0, PT, PT, PT, UP0, 0x80, 0x8 ;  /* 0x000000000008781c */ /* 0x000fe20003f0f008 */
[----:B------:R-:W-:Y:S01]  /*6180*/  @!UPT UIADD3 URZ, UPT, UPT, URZ, URZ, URZ ;  /* 0x000000fffffff290 */ /* 0x000fe2000fffe0ff */
[----:B------:R-:W-:Y:S11]  /*6190*/  BRA.U !UP1, `(.L_x_101) ;  /* 0x0000000109407547 */ /* 0x000ff6000b800000 */
[----:B------:R-:W-:Y:S01]  /*61a0*/  UISETP.NE.U32.AND UP0, UPT, UR60, URZ, UPT ;  /* 0x000000ff3c00728c */ /* 0x000fe2000bf05070 */
[----:B------:R-:W-:Y:S01]  /*61b0*/  R2UR UR6, R57 ;  /* 0x00000000390672ca */ /* 0x000fe200000e0000 */
[----:B------:R-:W1:Y:S01]  /*61c0*/  LDCU.64 UR8, c[0x0][0x358] ;  /* 0x00006b00ff0877ac */ /* 0x000e620008000a00 */
[----:B------:R-:W-:Y:S02]  /*61d0*/  HFMA2 R45, -RZ, RZ, 0, 5.9604644775390625e-08 ;  /* 0x00000001ff2d7431 */ /* 0x000fe400000001ff */
[----:B------:R-:W-:Y:S01]  /*61e0*/  IMAD.MOV.U32 R0, RZ, RZ, 0x1 ;  /* 0x00000001ff007424 */ /* 0x000fe200078e00ff */
[----:B------:R-:W-:Y:S06]  /*61f0*/  UISETP.NE.AND.EX UP0, UPT, UR61, URZ, UPT, UP0 ;  /* 0x000000ff3d00728c */ /* 0x000fec000bf05300 */
[----:B------:R-:W-:Y:S05]  /*6200*/  PLOP3.LUT P3, PT, PT, PT, UP0, 0x80, 0x8 ;  /* 0x000000000008781c */ /* 0x000fea0003f6f008 */
[----:B------:R-:W2:Y:S01]  /*6210*/  @UP0 LDCU.64 UR4, c[0x0][0x888] ;  /* 0x00011100ff0407ac */ /* 0x000ea20008000a00 */
[----:B------:R-:W-:Y:S07]  /*6220*/  @UP0 UIMAD UR6, UR36, UR6, URZ ;  /* 0x00000006240602a4 */ /* 0x000fee000f8e02ff */
[----:B------:R-:W-:Y:S01]  /*6230*/  @!P3 PRMT R45, R0, 0x7610, R45 ;  /* 0x00007610002db816 */ /* 0x000fe2000000002d */
[----:B--2---:R-:W-:Y:S06]  /*6240*/  @UP0 UIMAD.WIDE UR4, UR6, 0x4, UR4 ;  /* 0x00000004060408a5 */ /* 0x004fec000f8e0204 */
[----:B-----5:R-:W-:Y:S02]  /*6250*/  IMAD.U32 R26, RZ, RZ, UR4 ;  /* 0x00000004ff1a7e24 */ /* 0x020fe4000f8e00ff */
[----:B------:R-:W-:Y:S03]  /*6260*/  IMAD.U32 R27, RZ, RZ, UR5 ;  /* 0x00000005ff1b7e24 */ /* 0x000fe6000f8e00ff */
[----:B------:R-:W2:Y:S02]  /*6270*/  @!UP0 LDCU UR4, c[0x0][0x880] ;  /* 0x00011000ff0487ac */ /* 0x000ea40008000800 */
[----:B-1----:R1:W5:Y:S02]  /*6280*/  @P3 LDG.E R26, desc[UR8][R26.64] ;  /* 0x000000081a1a3981 */ /* 0x002364000c1e1900 */
[----:B-12---:R-:W-:Y:S02]  /*6290*/  @!P3 MOV R26, UR4 ;  /* 0x00000004001abc02 */ /* 0x006fe40008000f00 */
.L_x_101:
[----:B------:R-:W-:Y:S05]  /*62a0*/  @!P4 BRA `(.L_x_102) ;  /* 0x000000000024c947 */ /* 0x000fea0003800000 */
[----:B------:R-:W-:Y:S01]  /*62b0*/  ISETP.NE.U32.AND P3, PT, R40, RZ, PT ;  /* 0x000000ff2800720c */ /* 0x000fe20003f65070 */
[----:B------:R-:W1:Y:S03]  /*62c0*/  LDCU.64 UR4, c[0x0][0x358] ;  /* 0x00006b00ff0477ac */ /* 0x000e660008000a00 */
[----:B------:R-:W-:Y:S11]  /*62d0*/  ISETP.NE.AND.EX P3, PT, R41, RZ, PT, P3 ;  /* 0x000000ff2900720c */ /* 0x000ff60003f65330 */
[----:B------:R-:W-:Y:S02]  /*62e0*/  @!UPT UIADD3 URZ, UPT, UPT, URZ, URZ, URZ ;  /* 0x000000fffffff290 */ /* 0x000fe4000fffe0ff */
[----:B------:R-:W2:Y:S01]  /*62f0*/  @P3 LDC.64 R2, c[0x0][0x8a8] ;  /* 0x00022a00ff023b82 */ /* 0x000ea20000000a00 */
[----:B------:R-:W-:Y:S04]  /*6300*/  @P3 IMAD R0, R42, UR36, RZ ;  /* 0x000000242a003c24 */ /* 0x000fe8000f8e02ff */
[----:B--2---:R-:W-:Y:S05]  /*6310*/  @P3 IMAD.WIDE R2, R0, 0x4, R2 ;  /* 0x0000000400023825 */ /* 0x004fea00078e0202 */
[----:B-1---5:R1:W5:Y:S02]  /*6320*/  @P3 LDG.E R24, desc[UR4][R2.64] ;  /* 0x0000000402183981 */ /* 0x022364000c1e1900 */
[----:B-1----:R-:W2:Y:S02]  /*6330*/  @!P3 LDC R24, c[0x0][0x8a0] ;  /* 0x00022800ff18bb82 */ /* 0x002ea40000000800 */
.L_x_102:
[----:B-----5:R-:W-:Y:S01]  /*6340*/  FSETP.NEU.AND P3, PT, R26, RZ, PT ;  /* 0x000000ff1a00720b */ /* 0x020fe20003f6d000 */
[----:B------:R-:W-:Y:S01]  /*6350*/  IMAD.U32 R2, RZ, RZ, UR46 ;  /* 0x0000002eff027e24 */ /* 0x000fe2000f8e00ff */
[----:B------:R-:W-:Y:S01]  /*6360*/  SEL R5, RZ, 0xffffffff, P2 ;  /* 0xffffffffff057807 */ /* 0x000fe20001000000 */
[----:B------:R-:W-:Y:S01]  /*6370*/  ULOP3.LUT UR4, UR55, 0x1, URZ, 0x3c, !UPT ;  /* 0x0000000137047892 */ /* 0x000fe2000f8e3cff */
[----:B------:R-:W-:Y:S01]  /*6380*/  @P1 LOP3.LUT P2, RZ, R45, 0xff, RZ, 0xc0, !PT ;  /* 0x000000ff2dff1812 */ /* 0x000fe2000784c0ff */
[----:B------:R-:W-:Y:S01]  /*6390*/  BSSY B1, `(.L_x_103) ;  /* 0x000003d000017945 */ /* 0x000fe20003800000 */
[----:B------:R-:W-:Y:S01]  /*63a0*/  @P1 SEL R0, RZ, 0xffffffff, P3 ;  /* 0xffffffffff001807 */ /* 0x000fe20001800000 */
[----:B------:R-:W-:Y:S01]  /*63b0*/  IMAD.MOV.U32 R65, RZ, RZ, 0x1 ;  /* 0x00000001ff417424 */ /* 0x000fe200078e00ff */
[----:B------:R-:W-:Y:S01]  /*63c0*/  LEA R2, R2, UR44, 0x3 ;  /* 0x0000002c02027c11 */ /* 0x000fe2000f8e18ff */
[----:B------:R-:W-:Y:S01]  /*63d0*/  IMAD.U32 R63, RZ, RZ, UR4 ;  /* 0x00000004ff3f7e24 */ /* 0x000fe2000f8e00ff */
[----:B------:R-:W-:Y:S01]  /*63e0*/  @P0 SEL R0, R5, R0, !P2 ;  /* 0x0000000005000207 */ /* 0x000fe20005000000 */
[----:B------:R-:W-:Y:S01]  /*63f0*/  IMAD.U32 R64, RZ, RZ, UR46 ;  /* 0x0000002eff407e24 */ /* 0x000fe2000f8e00ff */
[----:B------:R-:W-:Y:S02]  /*6400*/  LEA R27, R22, UR44, 0x3 ;  /* 0x0000002c161b7c11 */ /* 0x000fe4000f8e18ff */
[----:B------:R-:W-:Y:S02]  /*6410*/  CS2R R38, SRZ ;  /* 0x0000000000267805 */ /* 0x000fe4000001ff00 */
[----:B------:R-:W-:Y:S02]  /*6420*/  @P1 LOP3.LUT R0, R0, 0x1, RZ, 0xc0, !PT ;  /* 0x0000000100001812 */ /* 0x000fe400078ec0ff */
[----:B------:R-:W-:Y:S02]  /*6430*/  CS2R R36, SRZ ;  /* 0x0000000000247805 */ /* 0x000fe4000001ff00 */
[----:B------:R-:W-:Y:S02]  /*6440*/  SHF.L.U32 R3, R53, 0x1f, RZ ;  /* 0x0000001f35037819 */ /* 0x000fe400000006ff */
[----:B------:R-:W-:Y:S02]  /*6450*/  CS2R R30, SRZ ;  /* 0x00000000001e7805 */ /* 0x000fe4000001ff00 */
[----:B------:R-:W-:Y:S02]  /*6460*/  ISETP.NE.U32.OR P5, PT, R0, 0x1, !P1 ;  /* 0x000000010000780c */ /* 0x000fe40004fa5470 */
[----:B------:R-:W-:Y:S02]  /*6470*/  CS2R R28, SRZ ;  /* 0x00000000001c7805 */ /* 0x000fe4000001ff00 */
[----:B------:R-:W-:Y:S02]  /*6480*/  PLOP3.LUT P2, PT, PT, PT, UP1, 0x80, 0x8 ;  /* 0x000000000008781c */ /* 0x000fe40003f4f018 */
[----:B------:R-:W-:Y:S02]  /*6490*/  LEA.HI R25, R22, R22, RZ, 0x1 ;  /* 0x0000001616197211 */ /* 0x000fe400078f08ff */
[----:B------:R-:W-:Y:S02]  /*64a0*/  LOP3.LUT P4, R50, R45, 0xff, RZ, 0xc0, !PT ;  /* 0x000000ff2d327812 */ /* 0x000fe4000788c0ff */
[----:B------:R-:W-:Y:S02]  /*64b0*/  SEL R4, RZ, 0xffffffff, P3 ;  /* 0xffffffffff047807 */ /* 0x000fe40001800000 */
[----:B------:R-:W-:Y:S02]  /*64c0*/  P2R R61, PR, RZ, 0x20 ;  /* 0x00000020ff3d7803 */ /* 0x000fe40000000000 */
[----:B------:R-:W-:Y:S03]  /*64d0*/  @P5 SHF.L.U32 R0, R63, 0x1f, RZ ;  /* 0x0000001f3f005819 */ /* 0x000fe600000006ff */
[----:B------:R-:W-:Y:S01]  /*64e0*/  @P2 SEL R4, R5, R4, !P4 ;  /* 0x0000000405042207 */ /* 0x000fe20006000000 */
[----:B------:R1:W3:Y:S03]  /*64f0*/  @P5 SYNCS.PHASECHK.TRANS64.TRYWAIT P1, [R2+URZ+0xd0], R0 ;  /* 0x0000d000020055a7 */ /* 0x0002e600080211ff */
[----:B------:R-:W-:Y:S04]  /*6500*/  LOP3.LUT R4, R4, 0x1, RZ, 0xc0, !PT ;  /* 0x0000000104047812 */ /* 0x000fe800078ec0ff */
[----:B------:R-:W-:Y:S04]  /*6510*/  ISETP.NE.U32.AND P2, PT, R4, 0x1, PT ;  /* 0x000000010400780c */ /* 0x000fe80003f45070 */
[----:B------:R-:W-:Y:S01]  /*6520*/  P2R R66, PR, RZ, 0x4 ;  /* 0x00000004ff427803 */ /* 0x000fe20000000000 */
[----:B------:R4:W2:Y:S01]  /*6530*/  SYNCS.PHASECHK.TRANS64.TRYWAIT P0, [R27+URZ+0x130], R3 ;  /* 0x000130031b0075a7 */ /* 0x0008a200080011ff */
[C---:B-1----:R-:W-:Y:S01]  /*6540*/  IMAD.SHL.U32 R0, R25.reuse, 0x20, RZ ;  /* 0x0000002019007824 */ /* 0x042fe200078e00ff */
[----:B------:R-:W-:Y:S04]  /*6550*/  LOP3.LUT R25, R25, 0xffe, RZ, 0xc0, !PT ;  /* 0x00000ffe19197812 */ /* 0x000fe800078ec0ff */
[----:B------:R-:W-:Y:S01]  /*6560*/  LOP3.LUT R0, R0, 0xffffffc0, RZ, 0xc0, !PT ;  /* 0xffffffc000007812 */ /* 0x000fe200078ec0ff */
[----:B------:R-:W-:Y:S04]  /*6570*/  IMAD.IADD R25, R22, 0x1, -R25 ;  /* 0x0000000116197824 */ /* 0x000fe800078e0a19 */
[----:B------:R-:W-:Y:S04]  /*6580*/  IMAD.IADD R0, R23, 0x1, R0 ;  /* 0x0000000117007824 */ /* 0x000fe800078e0200 */
[----:B------:R-:W-:Y:S01]  /*6590*/  IMAD R25, R25, 0x100000, R0 ;  /* 0x0010000019197824 */ /* 0x000fe200078e0200 */
[----:B---3--:R-:W-:Y:S01]  /*65a0*/  @P5 SEL R65, RZ, 0x1, !P1 ;  /* 0x00000001ff415807 */ /* 0x008fe20004800000 */
[----:B----4-:R-:W-:Y:S06]  /*65b0*/  @!P5 BRA `(.L_x_104) ;  /* 0x000000000068d947 */ /* 0x010fec0003800000 */
[----:B------:R-:W-:Y:S01]  /*65c0*/  HFMA2 R31, -RZ, RZ, 0, 0 ;  /* 0x00000000ff1f7431 */ /* 0x000fe200000001ff */
[----:B------:R-:W-:Y:S01]  /*65d0*/  ISETP.NE.AND P1, PT, R65, RZ, PT ;  /* 0x000000ff4100720c */ /* 0x000fe20003f25270 */
[----:B------:R-:W-:Y:S01]  /*65e0*/  IMAD.U32 R0, RZ, RZ, UR46 ;  /* 0x0000002eff007e24 */ /* 0x000fe2000f8e00ff */
[----:B------:R-:W-:Y:S11]  /*65f0*/  BSSY B0, `(.L_x_105) ;  /* 0x0000005000007945 */ /* 0x000ff60003800000 */
[----:B------:R-:W-:Y:S05]  /*6600*/  @P1 BRA `(.L_x_106) ;  /* 0x00000000000c1947 */ /* 0x000fea0003800000 */
[----:B------:R-:W-:Y:S04]  /*6610*/  SHF.L.U32 R4, R63, 0x1f, RZ ;  /* 0x0000001f3f047819 */ /* 0x000fe800000006ff */
[----:B------:R-:W1:Y:S02]  /*6620*/  SYNCS.PHASECHK.TRANS64.TRYWAIT P1, [R2+URZ+0xd0], R4 ;  /* 0x0000d004020075a7 */ /* 0x000e6400080211ff */
[----:B-1----:R-:W-:Y:S05]  /*6630*/  @!P1 BRA `(.L_x_107) ;  /* 0x00000020008c9947 */ /* 0x002fea0003800000 */
.L_x_106:
[----:B------:R-:W-:Y:S05]  /*6640*/  BSYNC B0 ;  /* 0x0000000000007941 */ /* 0x000fea0003800000 */
.L_x_105:
[----:B------:R-:W-:Y:S01]  /*6650*/  ISETP.NE.AND P1, PT, R66, RZ, PT ;  /* 0x000000ff4200720c */ /* 0x000fe20003f25270 */
[----:B------:R-:W-:Y:S01]  /*6660*/  IMAD.MOV.U32 R30, RZ, RZ, RZ ;  /* 0x000000ffff1e7224 */ /* 0x000fe200078e00ff */
[----:B------:R-:W-:Y:S02]  /*6670*/  CS2R R28, SRZ ;  /* 0x00000000001c7805 */ /* 0x000fe4000001ff00 */
[----:B------:R-:W-:Y:S02]  /*6680*/  CS2R R38, SRZ ;  /* 0x0000000000267805 */ /* 0x000fe4000001ff00 */
[----:B------:R-:W-:Y:S07]  /*6690*/  CS2R R36, SRZ ;  /* 0x0000000000247805 */ /* 0x000fee000001ff00 */
[----:B-1----:R-:W-:Y:S01]  /*66a0*/  @P1 IMAD R2, R0, 0x800, R44 ;  /* 0x0000080000021824 */ /* 0x002fe200078e022c */
[----:B------:R-:W-:Y:S05]  /*66b0*/  @P1 WARPSYNC.ALL ;  /* 0x0000000000001948 */ /* 0x000fea0003800000 */
[----:B------:R-:W-:Y:S01]  /*66c0*/  @P1 LEA R2, R2, UR44, 0x1 ;  /* 0x0000002c02021c11 */ /* 0x000fe2000f8e08ff */
[----:B------:R-:W-:Y:S04]  /*66d0*/  UIADD3 UR4, UPT, UPT, UR46, 0x1, URZ ;  /* 0x000000012e047890 */ /* 0x000fe8000fffe0ff */
[----:B------:R1:W3:Y:S01]  /*66e0*/  @P1 LDSM.16.M88.4 R28, [R2+0x200] ;  /* 0x00020000021c183b */ /* 0x0002e20000000200 */
[----:B------:R-:W-:Y:S01]  /*66f0*/  UISETP.NE.AND UP0, UPT, UR4, 0x3, UPT ;  /* 0x000000030400788c */ /* 0x000fe2000bf05270 */
[----:B------:R-:W-:Y:S03]  /*6700*/  @P1 IMAD R0, R54, 0x2, R2 ;  /* 0x0000000236001824 */ /* 0x000fe600078e0202 */
[----:B------:R-:W-:Y:S02]  /*6710*/  USEL UR5, URZ, 0x1, UP0 ;  /* 0x00000001ff057887 */ /* 0x000fe40008000000 */
[----:B------:R1:W4:Y:S01]  /*6720*/  @P1 LDSM.16.M88.4 R36, [R0+0x200] ;  /* 0x000200000024183b */ /* 0x0003220000000200 */
[----:B------:R-:W-:Y:S03]  /*6730*/  USEL UR4, UR4, URZ, UP0 ;  /* 0x000000ff04047287 */ /* 0x000fe60008000000 */
[----:B------:R-:W-:Y:S03]  /*6740*/  LOP3.LUT R63, R63, UR5, RZ, 0x3c, !PT ;  /* 0x000000053f3f7c12 */ /* 0x000fe6000f8e3cff */
[----:B------:R-:W-:Y:S02]  /*6750*/  IMAD.U32 R64, RZ, RZ, UR4 ;  /* 0x00000004ff407e24 */ /* 0x000fe4000f8e00ff */
.L_x_104:
[----:B------:R-:W-:Y:S05]  /*6760*/  BSYNC B1 ;  /* 0x0000000000017941 */ /* 0x000fea0003800000 */
.L_x_103:
[----:B-1----:R-:W-:Y:S04]  /*6770*/  SHF.R.U32.HI R0, RZ, 0x15, R25 ;  /* 0x00000015ff007819 */ /* 0x002fe80000011619 */
[----:B------:R-:W-:Y:S01]  /*6780*/  LOP3.LUT P1, RZ, R0, 0x3, R46, 0x48, !PT ;  /* 0x0000000300ff7812 */ /* 0x000fe2000782482e */
[----:B------:R-:W-:Y:S01]  /*6790*/  @!UPT UIADD3 URZ, UPT, UPT, URZ, URZ, URZ ;  /* 0x000000fffffff290 */ /* 0x000fe2000fffe0ff */
[----:B--2---:R-:W-:Y:S11]  /*67a0*/  @P0 BRA `(.L_x_108) ;  /* 0x0000000000080947 */ /* 0x004ff60003800000 */
[----:B------:R-:W1:Y:S02]  /*67b0*/  SYNCS.PHASECHK.TRANS64.TRYWAIT P0, [R27+URZ+0x130], R3 ;  /* 0x000130031b0075a7 */ /* 0x000e6400080011ff */
[----:B-1----:R-:W-:Y:S05]  /*67c0*/  @!P0 BRA `(.L_x_109) ;  /* 0x00000020003c8947 */ /* 0x002fea0003800000 */
.L_x_108:
[----:B------:R-:W-:Y:S05]  /*67d0*/  @!P1 BRA `(.L_x_110) ;  /* 0x0000000000409947 */ /* 0x000fea0003800000 */
[----:B------:R-:W2:Y:S01]  /*67e0*/  LDCU.64 UR8, c[0x4][0x70] ;  /* 0x01000e00ff0877ac */ /* 0x000ea20008000a00 */
[----:B-1----:R-:W-:Y:S01]  /*67f0*/  MOV R3, 0x0 ;  /* 0x0000000000037802 */ /* 0x002fe20000000f00 */
[----:B------:R-:W-:Y:S02]  /*6800*/  HFMA2 R12, -RZ, RZ, 0, 5.9604644775390625e-08 ;  /* 0x00000001ff0c7431 */ /* 0x000fe400000001ff */
[----:B------:R-:W-:Y:S02]  /*6810*/  IMAD.MOV.U32 R8, RZ, RZ, 0x192 ;  /* 0x00000192ff087424 */ /* 0x000fe400078e00ff */
[----:B------:R-:W-:Y:S01]  /*6820*/  IMAD.MOV.U32 R13, RZ, RZ, RZ ;  /* 0x000000ffff0d7224 */ /* 0x000fe200078e00ff */
[----:B------:R-:W1:Y:S01]  /*6830*/  LDCU.64 UR6, c[0x4][0x78] ;  /* 0x01000f00ff0677ac */ /* 0x000e620008000a00 */
[----:B------:R-:W3:Y:S01]  /*6840*/  LDC.64 R2, c[0x4][R3] ;  /* 0x0100000003027b82 */ /* 0x000ee20000000a00 */
[----:B------:R-:W5:Y:S01]  /*6850*/  LDCU.64 UR4, c[0x4][0x10] ;  /* 0x01000200ff0477ac */ /* 0x000f620008000a00 */
[----:B--2---:R-:W-:Y:S01]  /*6860*/  MOV R5, UR9 ;  /* 0x0000000900057c02 */ /* 0x004fe20008000f00 */
[----:B------:R-:W-:Y:S01]  /*6870*/  IMAD.U32 R4, RZ, RZ, UR8 ;  /* 0x00000008ff047e24 */ /* 0x000fe2000f8e00ff */
[----:B-1----:R-:W-:Y:S01]  /*6880*/  MOV R7, UR7 ;  /* 0x0000000700077c02 */ /* 0x002fe20008000f00 */
[----:B------:R-:W-:Y:S01]  /*6890*/  IMAD.U32 R6, RZ, RZ, UR6 ;  /* 0x00000006ff067e24 */ /* 0x000fe2000f8e00ff */
[----:B-----5:R-:W-:Y:S01]  /*68a0*/  MOV R11, UR5 ;  /* 0x00000005000b7c02 */ /* 0x020fe20008000f00 */
[----:B------:R-:W-:Y:S02]  /*68b0*/  IMAD.U32 R10, RZ, RZ, UR4 ;  /* 0x00000004ff0a7e24 */ /* 0x000fe4000f8e00ff */
[----:B------:R-:W-:Y:S07]  /*68c0*/  LEPC R20, `(.L_x_110) ;  /* 0x000000001014794e */ /* 0x000fee0000000000 */
[----:B---34-:R-:W-:Y:S05]  /*68d0*/  CALL.ABS.NOINC R2 ;  /* 0x0000000002007343 */ /* 0x018fea0003c00000 */
.L_x_110:
[----:B------:R-:W-:Y:S05]  /*68e0*/  WARPSYNC.ALL ;  /* 0x0000000000007948 */ /* 0x000fea0003800000 */
[----:B------:R-:W-:Y:S01]  /*68f0*/  R2UR UR4, R25 ;  /* 0x00000000190472ca */ /* 0x000fe200000e0000 */
[----:B-1-3--:R-:W-:Y:S01]  /*6900*/  HADD2.F32 R3, -RZ, R28.H0_H0 ;  /* 0x2000001cff037230 */ /* 0x00afe20000004100 */
[----:B------:R-:W-:Y:S01]  /*6910*/  SHF.L.U32 R62, R54, 0x1, RZ ;  /* 0x00000001363e7819 */ /* 0x000fe200000006ff */
[----:B------:R-:W-:Y:S01]  /*6920*/  HADD2.F32 R20, -RZ, R30.H0_H0 ;  /* 0x2000001eff147230 */ /* 0x000fe20000004100 */
[----:B------:R-:W-:Y:S01]  /*6930*/  ISETP.NE.AND P0, PT, R55, RZ, PT ;  /* 0x000000ff3700720c */ /* 0x000fe20003f05270 */
[----:B------:R-:W-:Y:S08]  /*6940*/  BSSY.RECONVERGENT B0, `(.L_x_111) ;  /* 0x000004e000007945 */ /* 0x000ff00003800200 */
[----:B------:R-:W1:Y:S02]  /*6950*/  LDTM.16dp256bit.x4 R4, tmem[UR4] ;  /* 0x00000004000479ee */ /* 0x000e640008120000 */
[C---:B-1----:R-:W-:Y:S01]  /*6960*/  FMUL R0, R24.reuse, R4 ;  /* 0x0000000418007220 */ /* 0x042fe20000400000 */
[----:B------:R-:W-:Y:S02]  /*6970*/  HADD2.F32 R4, -RZ, R28.H1_H1 ;  /* 0x3000001cff047230 */ /* 0x000fe40000004100 */
[----:B------:R-:W-:Y:S01]  /*6980*/  FMUL R2, R24, R5 ;  /* 0x0000000518027220 */ /* 0x000fe20000400000 */
[--C-:B------:R-:W-:Y:S02]  /*6990*/  HADD2.F32 R5, -RZ, R29.reuse.H0_H0 ;  /* 0x2000001dff057230 */ /* 0x100fe40000004100 */
[----:B------:R-:W-:Y:S01]  /*69a0*/  FFMA R0, R26, R3, R0 ;  /* 0x000000031a007223 */ /* 0x000fe20000000000 */
[----:B------:R-:W-:Y:S01]  /*69b0*/  FMUL R3, R24, R6 ;  /* 0x0000000618037220 */ /* 0x000fe20000400000 */
[----:B------:R-:W-:Y:S02]  /*69c0*/  HADD2.F32 R6, -RZ, R29.H1_H1 ;  /* 0x3000001dff067230 */ /* 0x000fe40000004100 */
[----:B------:R-:W-:Y:S01]  /*69d0*/  FFMA R2, R26, R4, R2 ;  /* 0x000000041a027223 */ /* 0x000fe20000000002 */
[----:B------:R-:W-:Y:S01]  /*69e0*/  FMUL R7, R24, R7 ;  /* 0x0000000718077220 */ /* 0x000fe20000400000 */
[----:B------:R-:W-:Y:S01]  /*69f0*/  FFMA R3, R26, R5, R3 ;  /* 0x000000051a037223 */ /* 0x000fe20000000003 */
[C---:B------:R-:W-:Y:S01]  /*6a00*/  FMUL R4, R24.reuse, R8 ;  /* 0x0000000818047220 */ /* 0x040fe20000400000 */
[----:B------:R-:W-:Y:S01]  /*6a10*/  FMUL R5, R24, R9 ;  /* 0x0000000918057220 */ /* 0x000fe20000400000 */
[----:B------:R-:W-:Y:S01]  /*6a20*/  F2FP.F16.F32.PACK_AB R32, R2, R0 ;  /* 0x000000000220723e */ /* 0x000fe200000000ff */
[C---:B------:R-:W-:Y:S01]  /*6a30*/  FFMA R7, R26.reuse, R6, R7 ;  /* 0x000000061a077223 */ /* 0x040fe20000000007 */
[----:B------:R-:W-:Y:S02]  /*6a40*/  HADD2.F32 R0, -RZ, R30.H1_H1 ;  /* 0x3000001eff007230 */ /* 0x000fe40000004100 */
[----:B------:R-:W-:Y:S01]  /*6a50*/  FFMA R4, R26, R20, R4 ;  /* 0x000000141a047223 */ /* 0x000fe20000000004 */
[--C-:B------:R-:W-:Y:S02]  /*6a60*/  HADD2.F32 R2, -RZ, R31.reuse.H0_H0 ;  /* 0x2000001fff027230 */ /* 0x100fe40000004100 */
[----:B------:R-:W-:Y:S01]  /*6a70*/  FMUL R6, R24, R10 ;  /* 0x0000000a18067220 */ /* 0x000fe20000400000 */
[----:B------:R-:W-:Y:S01]  /*6a80*/  F2FP.F16.F32.PACK_AB R33, R7, R3 ;  /* 0x000000030721723e */ /* 0x000fe200000000ff */
[----:B------:R-:W-:Y:S02]  /*6a90*/  HADD2.F32 R3, -RZ, R31.H1_H1 ;  /* 0x3000001fff037230 */ /* 0x000fe40000004100 */
[----:B------:R-:W-:Y:S01]  /*6aa0*/  FFMA R5, R26, R0, R5 ;  /* 0x000000001a057223 */ /* 0x000fe20000000005 */
[C---:B------:R-:W-:Y:S01]  /*6ab0*/  FMUL R11, R24.reuse, R11 ;  /* 0x0000000b180b7220 */ /* 0x040fe20000400000 */
[--C-:B----4-:R-:W-:Y:S02]  /*6ac0*/  HADD2.F32 R7, -RZ, R36.reuse.H0_H0 ;  /* 0x20000024ff077230 */ /* 0x110fe40000004100 */
[C---:B------:R-:W-:Y:S01]  /*6ad0*/  FMUL R8, R24.reuse, R12 ;  /* 0x0000000c18087220 */ /* 0x040fe20000400000 */
[----:B------:R-:W-:Y:S02]  /*6ae0*/  HADD2.F32 R0, -RZ, R36.H1_H1 ;  /* 0x30000024ff007230 */ /* 0x000fe40000004100 */
[----:B------:R-:W-:Y:S01]  /*6af0*/  FMUL R9, R24, R13 ;  /* 0x0000000d18097220 */ /* 0x000fe20000400000 */
[C---:B------:R-:W-:Y:S01]  /*6b00*/  FFMA R6, R26.reuse, R2, R6 ;  /* 0x000000021a067223 */ /* 0x040fe20000000006 */
[C---:B------:R-:W-:Y:S01]  /*6b10*/  FFMA R11, R26.reuse, R3, R11 ;  /* 0x000000031a0b7223 */ /* 0x040fe2000000000b */
[C---:B------:R-:W-:Y:S01]  /*6b20*/  FFMA R8, R26.reuse, R7, R8 ;  /* 0x000000071a087223 */ /* 0x040fe20000000008 */
[----:B------:R-:W-:Y:S01]  /*6b30*/  FFMA R9, R26, R0, R9 ;  /* 0x000000001a097223 */ /* 0x000fe20000000009 */
[--C-:B------:R-:W-:Y:S02]  /*6b40*/  HADD2.F32 R2, -RZ, R37.reuse.H0_H0 ;  /* 0x20000025ff027230 */ /* 0x100fe40000004100 */
[C---:B------:R-:W-:Y:S01]  /*6b50*/  FMUL R10, R24.reuse, R14 ;  /* 0x0000000e180a7220 */ /* 0x040fe20000400000 */
[----:B------:R-:W-:Y:S02]  /*6b60*/  HADD2.F32 R0, -RZ, R37.H1_H1 ;  /* 0x30000025ff007230 */ /* 0x000fe40000004100 */
[----:B------:R-:W-:Y:S01]  /*6b70*/  FMUL R15, R24, R15 ;  /* 0x0000000f180f7220 */ /* 0x000fe20000400000 */
[----:B------:R-:W-:Y:S01]  /*6b80*/  F2FP.F16.F32.PACK_AB R34, R5, R4 ;  /* 0x000000040522723e */ /* 0x000fe200000000ff */
[----:B------:R-:W-:Y:S01]  /*6b90*/  FFMA R10, R26, R2, R10 ;  /* 0x000000021a0a7223 */ /* 0x000fe2000000000a */
[----:B------:R-:W-:Y:S01]  /*6ba0*/  FMUL R12, R24, R16 ;  /* 0x00000010180c7220 */ /* 0x000fe20000400000 */
[----:B------:R-:W-:Y:S01]  /*6bb0*/  FFMA R15, R26, R0, R15 ;  /* 0x000000001a0f7223 */ /* 0x000fe2000000000f */
[--C-:B------:R-:W-:Y:S01]  /*6bc0*/  HADD2.F32 R0, -RZ, R38.reuse.H0_H0 ;  /* 0x20000026ff007230 */ /* 0x100fe20000004100 */
[----:B------:R-:W-:Y:S01]  /*6bd0*/  MOV R5, UR46 ;  /* 0x0000002e00057c02 */ /* 0x000fe20008000f00 */
[----:B------:R-:W-:Y:S02]  /*6be0*/  HADD2.F32 R2, -RZ, R38.H1_H1 ;  /* 0x30000026ff027230 */ /* 0x000fe40000004100 */
[C---:B------:R-:W-:Y:S01]  /*6bf0*/  FMUL R13, R24.reuse, R17 ;  /* 0x00000011180d7220 */ /* 0x040fe20000400000 */
[--C-:B------:R-:W-:Y:S02]  /*6c00*/  HADD2.F32 R3, -RZ, R39.reuse.H0_H0 ;  /* 0x20000027ff037230 */ /* 0x100fe40000004100 */
[C---:B------:R-:W-:Y:S01]  /*6c10*/  FMUL R14, R24.reuse, R18 ;  /* 0x00000012180e7220 */ /* 0x040fe20000400000 */
[----:B------:R-:W-:Y:S02]  /*6c20*/  HADD2.F32 R4, -RZ, R39.H1_H1 ;  /* 0x30000027ff047230 */ /* 0x000fe40000004100 */
[----:B------:R-:W-:Y:S01]  /*6c30*/  FMUL R19, R24, R19 ;  /* 0x0000001318137220 */ /* 0x000fe20000400000 */
[C---:B------:R-:W-:Y:S01]  /*6c40*/  FFMA R12, R26.reuse, R0, R12 ;  /* 0x000000001a0c7223 */ /* 0x040fe2000000000c */
[----:B------:R-:W-:Y:S01]  /*6c50*/  LEA R5, R5, R44, 0xb ;  /* 0x0000002c05057211 */ /* 0x000fe200078e58ff */
[C---:B------:R-:W-:Y:S01]  /*6c60*/  FFMA R13, R26.reuse, R2, R13 ;  /* 0x000000021a0d7223 */ /* 0x040fe2000000000d */
[C---:B------:R-:W-:Y:S01]  /*6c70*/  FFMA R14, R26.reuse, R3, R14 ;  /* 0x000000031a0e7223 */ /* 0x040fe2000000000e */
[----:B------:R-:W-:Y:S01]  /*6c80*/  FFMA R19, R26, R4, R19 ;  /* 0x000000041a137223 */ /* 0x000fe20000000013 */
[----:B------:R-:W-:Y:S02]  /*6c90*/  F2FP.F16.F32.PACK_AB R35, R11, R6 ;  /* 0x000000060b23723e */ /* 0x000fe400000000ff */
[----:B------:R-:W-:Y:S02]  /*6ca0*/  LEA R5, R5, UR44, 0x1 ;  /* 0x0000002c05057c11 */ /* 0x000fe4000f8e08ff */
[----:B------:R-:W-:Y:S02]  /*6cb0*/  F2FP.F16.F32.PACK_AB R8, R9, R8 ;  /* 0x000000080908723e */ /* 0x000fe400000000ff */
[----:B------:R-:W-:Y:S01]  /*6cc0*/  F2FP.F16.F32.PACK_AB R9, R15, R10 ;  /* 0x0000000a0f09723e */ /* 0x000fe200000000ff */
[----:B------:R1:W-:Y:S01]  /*6cd0*/  STSM.16.M88.4 [R5+0x200], R32 ;  /* 0x0002002005007844 */ /* 0x0003e20000000200 */
[----:B------:R-:W-:Y:S02]  /*6ce0*/  F2FP.F16.F32.PACK_AB R10, R13, R12 ;  /* 0x0000000c0d0a723e */ /* 0x000fe400000000ff */
[----:B------:R-:W-:Y:S02]  /*6cf0*/  F2FP.F16.F32.PACK_AB R11, R19, R14 ;  /* 0x0000000e130b723e */ /* 0x000fe400000000ff */
[----:B------:R-:W-:Y:S05]  /*6d00*/  IADD3 R0, PT, PT, R62, 0x200, R5 ;  /* 0x000002003e007810 */ /* 0x000fea0007ffe005 */
[----:B------:R1:W-:Y:S01]  /*6d10*/  STSM.16.M88.4 [R0], R8 ;  /* 0x0000000800007844 */ /* 0x0003e20000000200 */
[----:B------:R-:W-:Y:S01]  /*6d20*/  @!PT LDS RZ, [RZ] ;  /* 0x00000000fffff984 */ /* 0x000fe20000000800 */
[----:B------:R-:W-:Y:S01]  /*6d30*/  @!PT LDS RZ, [RZ] ;  /* 0x00000000fffff984 */ /* 0x000fe20000000800 */
[----:B------:R-:W-:Y:S01]  /*6d40*/  @!PT LDS RZ, [RZ] ;  /* 0x00000000fffff984 */ /* 0x000fe20000000800 */
[----:B------:R-:W-:Y:S01]  /*6d50*/  @!PT LDS RZ, [RZ] ;  /* 0x00000000fffff984 */ /* 0x000fe20000000800 */
[----:B------:R2:W-:Y:S07]  /*6d60*/  MEMBAR.ALL.CTA ;  /* 0x0000000000007992 */ /* 0x0005ee0000008000 */
[----:B--2---:R-:W2:Y:S02]  /*6d70*/  FENCE.VIEW.ASYNC.S ;  /* 0x00000000000073c6 */ /* 0x004ea40000000000 */
[----:B--2---:R-:W-:Y:S06]  /*6d80*/  BAR.SYNC.DEFER_BLOCKING 0x1, 0x80 ;  /* 0x0042000000007b1d */ /* 0x004fec0000010000 */
[----:B------:R-:W-:Y:S05]  /*6d90*/  @P0 BRA `(.L_x_112) ;  /* 0x0000000000200947 */ /* 0x000fea0003800000 */
[----:B------:R-:W2:Y:S01]  /*6da0*/  LDCU.64 UR6, c[0x0][0x348] ;  /* 0x00006900ff0677ac */ /* 0x000ea20008000a00 */
[----:B------:R-:W-:Y:S01]  /*6db0*/  ULEA UR5, UR46, UR44, 0xc ;  /* 0x0000002c2e057291 */ /* 0x000fe2000f8e60ff */
[----:B------:R-:W-:Y:S03]  /*6dc0*/  UMOV UR51, UR36 ;  /* 0x0000002400337c82 */ /* 0x000fe60008000000 */
[----:B------:R-:W-:Y:S02]  /*6dd0*/  UIADD3 UR48, UPT, UPT, UR5, 0x200, URZ ;  /* 0x0000020005307890 */ /* 0x000fe4000fffe0ff */
[----:B--2---:R-:W-:Y:S04]  /*6de0*/  UIADD3 UR4, UP0, UPT, UR6, 0x680, URZ ;  /* 0x0000068006047890 */ /* 0x004fe8000ff1e0ff */
[----:B------:R-:W-:Y:S09]  /*6df0*/  UIADD3.X UR5, UPT, UPT, URZ, UR7, URZ, UP0, !UPT ;  /* 0x00000007ff057290 */ /* 0x000ff200087fe4ff */
[----:B------:R2:W-:Y:S02]  /*6e00*/  UTMASTG.3D [UR48], [UR4] ;  /* 0x00000030040073b5 */ /* 0x0005e40008010000 */
[----:B--2---:R0:W-:Y:S02]  /*6e10*/  UTMACMDFLUSH ;  /* 0x00000000000079b7 */ /* 0x0041e40000000000 */
.L_x_112:
[----:B------:R-:W-:Y:S05]  /*6e20*/  BSYNC.RECONVERGENT B0 ;  /* 0x0000000000007941 */ /* 0x000fea0003800200 */
.L_x_111:
[----:B------:R-:W-:Y:S01]  /*6e30*/  UIADD3 UR47, UPT, UPT, UR46, 0x1, URZ ;  /* 0x000000012e2f7890 */ /* 0x000fe2000fffe0ff */
[----:B------:R-:W-:Y:S03]  /*6e40*/  BSSY.RECONVERGENT B0, `(.L_x_113) ;  /* 0x0000005000007945 */ /* 0x000fe60003800200 */
[----:B------:R-:W-:Y:S04]  /*6e50*/  UISETP.NE.AND UP0, UPT, UR47, 0x3, UPT ;  /* 0x000000032f00788c */ /* 0x000fe8000bf05270 */
[----:B------:R-:W-:Y:S01]  /*6e60*/  USEL UR45, UR47, URZ, UP0 ;  /* 0x000000ff2f2d7287 */ /* 0x000fe20008000000 */
[----:B------:R-:W-:Y:S11]  /*6e70*/  @P0 BRA `(.L_x_114) ;  /* 0x0000000000040947 */ /* 0x000ff60003800000 */
[----:B------:R-:W-:Y:S04]  /*6e80*/  DEPBAR.LE SB0, 0x1 ;  /* 0x000080400000791a */ /* 0x000fe80000000000 */
.L_x_114:
[----:B------:R-:W-:Y:S05]  /*6e90*/  BSYNC.RECONVERGENT B0 ;  /* 0x0000000000007941 */ /* 0x000fea0003800200 */
.L_x_113:
[----:B------:R-:W-:Y:S01]  /*6ea0*/  BAR.SYNC.DEFER_BLOCKING 0x1, 0x80 ;  /* 0x0042000000007b1d */ /* 0x000fe20000010000 */
[----:B------:R-:W-:Y:S01]  /*6eb0*/  ISETP.NE.AND P1, PT, R61, RZ, PT ;  /* 0x000000ff3d00720c */ /* 0x000fe20003f25270 */
[----:B------:R-:W-:Y:S01]  /*6ec0*/  UISETP.NE.AND UP0, UPT, UR53, URZ, UPT ;  /* 0x000000ff3500728c */ /* 0x000fe2000bf05270 */
[----:B------:R-:W-:Y:S11]  /*6ed0*/  LEA R2, R64, UR44, 0x3 ;  /* 0x0000002c40027c11 */ /* 0x000ff6000f8e18ff */
[----:B------:R-:W-:Y:S01]  /*6ee0*/  @P1 SHF.L.U32 R3, R63, 0x1f, RZ ;  /* 0x0000001f3f031819 */ /* 0x000fe200000006ff */
[----:B------:R-:W-:Y:S06]  /*6ef0*/  BRA.U !UP0, `(.L_x_115) ;  /* 0x0000000108247547 */ /* 0x000fec000b800000 */
[----:B------:R-:W-:Y:S01]  /*6f00*/  IMAD.U32 R4, RZ, RZ, UR52 ;  /* 0x00000034ff047e24 */ /* 0x000fe2000f8e00ff */
[----:B-1----:R-:W-:Y:S01]  /*6f10*/  MOV R0, UR54 ;  /* 0x0000003600007c02 */ /* 0x002fe20008000f00 */
[----:B------:R-:W-:Y:S03]  /*6f20*/  UIADD3 UR4, UPT, UPT, UR52, 0x1, URZ ;  /* 0x0000000134047890 */ /* 0x000fe6000fffe0ff */
[----:B------:R-:W-:Y:S01]  /*6f30*/  @P1 LEA R4, R4, UR44, 0x3 ;  /* 0x0000002c04041c11 */ /* 0x000fe2000f8e18ff */
[----:B------:R-:W-:Y:S04]  /*6f40*/  UISETP.NE.AND UP0, UPT, UR4, 0x3, UPT ;  /* 0x000000030400788c */ /* 0x000fe8000bf05270 */
[----:B------:R-:W-:Y:S01]  /*6f50*/  @P1 VIADD R4, R4, 0xe8 ;  /* 0x000000e804041836 */ /* 0x000fe20000000000 */
[----:B------:R-:W-:Y:S04]  /*6f60*/  USEL UR52, UR4, URZ, UP0 ;  /* 0x000000ff04347287 */ /* 0x000fe80008000000 */
[----:B------:R-:W-:Y:S04]  /*6f70*/  @P1 PRMT R0, R0, 0x654, R4 ;  /* 0x0000065400001816 */ /* 0x000fe80000000004 */
[----:B------:R2:W-:Y:S04]  /*6f80*/  @P1 SYNCS.ARRIVE.TRANS64.RED.A1T0 RZ, [R0+URZ], RZ ;  /* 0x000000ff00ff19a7 */ /* 0x0005e800081004ff */
.L_x_115:
[----:B------:R-:W3:Y:S01]  /*6f90*/  @P1 SYNCS.PHASECHK.TRANS64.TRYWAIT P0, [R2+URZ+0xd0], R3 ;  /* 0x0000d003020015a7 */ /* 0x000ee200080011ff */
[----:B------:R-:W-:Y:S01]  /*6fa0*/  BSSY B1, `(.L_x_116) ;  /* 0x0000013000017945 */ /* 0x000fe20003800000 */
[----:B---3--:R-:W-:Y:S03]  /*6fb0*/  @P1 SEL R65, RZ, 0x1, !P0 ;  /* 0x00000001ff411807 */ /* 0x008fe60004000000 */
[----:B------:R-:W-:Y:S05]  /*6fc0*/  @!P1 BRA `(.L_x_117) ;  /* 0x0000000000409947 */ /* 0x000fea0003800000 */
[----:B------:R-:W-:Y:S01]  /*6fd0*/  ISETP.NE.AND P1, PT, R66, RZ, PT ;  /* 0x000000ff4200720c */ /* 0x000fe20003f25270 */
[----:B------:R-:W-:Y:S01]  /*6fe0*/  BSSY B0, `(.L_x_118) ;  /* 0x0000009000007945 */ /* 0x000fe20003800000 */
[----:B------:R-:W-:Y:S11]  /*6ff0*/  ISETP.NE.AND P0, PT, R65, RZ, PT ;  /* 0x000000ff4100720c */ /* 0x000ff60003f05270 */
[----:B------:R-:W-:Y:S05]  /*7000*/  @P1 IMAD R3, R64, 0x800, R44 ;  /* 0x0000080040031824 */ /* 0x000fea00078e022c */
[----:B------:R-:W-:Y:S05]  /*7010*/  @P1 LEA R3, R3, UR44, 0x1 ;  /* 0x0000002c03031c11 */ /* 0x000fea000f8e08ff */
[----:B-12---:R-:W-:Y:S01]  /*7020*/  @P1 IMAD.IADD R0, R62, 0x1, R3 ;  /* 0x000000013e001824 */ /* 0x006fe200078e0203 */
[----:B------:R-:W-:Y:S06]  /*7030*/  @P0 BRA `(.L_x_119) ;  /* 0x00000000000c0947 */ /* 0x000fec0003800000 */
[----:B------:R-:W-:Y:S04]  /*7040*/  SHF.L.U32 R63, R63, 0x1f, RZ ;  /* 0x0000001f3f3f7819 */ /* 0x000fe800000006ff */
[----:B------:R-:W1:Y:S02]  /*7050*/  SYNCS.PHASECHK.TRANS64.TRYWAIT P0, [R2+URZ+0xd0], R63 ;  /* 0x0000d03f020075a7 */ /* 0x000e6400080011ff */
[----:B-1----:R-:W-:Y:S05]  /*7060*/  @!P0 BRA `(.L_x_120) ;  /* 0x0000001800288947 */ /* 0x002fea0003800000 */
.L_x_119:
[----:B------:R-:W-:Y:S05]  /*7070*/  BSYNC B0 ;  /* 0x0000000000007941 */ /* 0x000fea0003800000 */
.L_x_118:
[----:B------:R-:W-:Y:S11]  /*7080*/  ISETP.NE.AND P0, PT, R66, RZ, PT ;  /* 0x000000ff4200720c */ /* 0x000ff60003f05270 */
[----:B------:R-:W-:Y:S02]  /*7090*/  @!UPT UIADD3 URZ, UPT, UPT, URZ, URZ, URZ ;  /* 0x000000fffffff290 */ /* 0x000fe4000fffe0ff */
[----:B------:R-:W-:Y:S05]  /*70a0*/  @P0 WARPSYNC.ALL ;  /* 0x0000000000000948 */ /* 0x000fea0003800000 */
[----:B------:R3:W4:Y:S04]  /*70b0*/  @P0 LDSM.16.M88.4 R28, [R3+0x200] ;  /* 0x00020000031c083b */ /* 0x0007280000000200 */
[----:B------:R3:W2:Y:S02]  /*70c0*/  @P0 LDSM.16.M88.4 R36, [R0+0x200] ;  /* 0x000200000024083b */ /* 0x0006a40000000200 */
.L_x_117:
[----:B------:R-:W-:Y:S05]  /*70d0*/  BSYNC B1 ;  /* 0x0000000000017941 */ /* 0x000fea0003800000 */
.L_x_116:
[----:B-123--:R-:W-:Y:S05]  /*70e0*/  VIADD R0, R25, 0x20 ;  /* 0x0000002019007836 */ /* 0x00efea0000000000 */
[----:B------:R-:W-:Y:S04]  /*70f0*/  SHF.R.U32.HI R0, RZ, 0x15, R0 ;  /* 0x00000015ff007819 */ /* 0x000fe80000011600 */
[----:B------:R-:W-:Y:S11]  /*7100*/  LOP3.LUT P0, RZ, R0, 0x3, R46, 0x48, !PT ;  /* 0x0000000300ff7812 */ /* 0x000ff6000780482e */
[----:B------:R-:W-:Y:S02]  /*7110*/  @!UPT UIADD3 URZ, UPT, UPT, URZ, URZ, URZ ;  /* 0x000000fffffff290 */ /* 0x000fe4000fffe0ff */
[----:B------:R-:W-:Y:S05]  /*7120*/  @!P0 BRA `(.L_x_121) ;  /* 0x0000000000408947 */ /* 0x000fea0003800000 */
[----:B------:R-:W1:Y:S01]  /*7130*/  LDCU.64 UR8, c[0x4][0x70] ;  /* 0x01000e00ff0877ac */ /* 0x000e620008000a00 */
[----:B------:R-:W-:Y:S01]  /*7140*/  MOV R3, 0x0 ;  /* 0x0000000000037802 */ /* 0x000fe20000000f00 */
[----:B------:R-:W-:Y:S02]  /*7150*/  HFMA2 R12, -RZ, RZ, 0, 5.9604644775390625e-08 ;  /* 0x00000001ff0c7431 */ /* 0x000fe400000001ff */
[----:B------:R-:W-:Y:S02]  /*7160*/  IMAD.MOV.U32 R8, RZ, RZ, 0x192 ;  /* 0x00000192ff087424 */ /* 0x000fe400078e00ff */
[----:B------:R-:W-:Y:S01]  /*7170*/  IMAD.MOV.U32 R13, RZ, RZ, RZ ;  /* 0x000000ffff0d7224 */ /* 0x000fe200078e00ff */
[----:B------:R-:W2:Y:S01]  /*7180*/  LDCU.64 UR6, c[0x4][0x78] ;  /* 0x01000f00ff0677ac */ /* 0x000ea20008000a00 */
[----:B------:R-:W3:Y:S01]  /*7190*/  LDC.64 R2, c[0x4][R3] ;  /* 0x0100000003027b82 */ /* 0x000ee20000000a00 */
[----:B------:R-:W5:Y:S01]  /*71a0*/  LDCU.64 UR4, c[0x4][0x10] ;  /* 0x01000200ff0477ac */ /* 0x000f620008000a00 */
[----:B-1----:R-:W-:Y:S01]  /*71b0*/  MOV R5, UR9 ;  /* 0x0000000900057c02 */ /* 0x002fe20008000f00 */
[----:B------:R-:W-:Y:S01]  /*71c0*/  IMAD.U32 R4, RZ, RZ, UR8 ;  /* 0x00000008ff047e24 */ /* 0x000fe2000f8e00ff */
[----:B--2---:R-:W-:Y:S01]  /*71d0*/  MOV R7, UR7 ;  /* 0x0000000700077c02 */ /* 0x004fe20008000f00 */
[----:B------:R-:W-:Y:S01]  /*71e0*/  IMAD.U32 R6, RZ, RZ, UR6 ;  /* 0x00000006ff067e24 */ /* 0x000fe2000f8e00ff */
[----:B-----5:R-:W-:Y:S01]  /*71f0*/  MOV R11, UR5 ;  /* 0x00000005000b7c02 */ /* 0x020fe20008000f00 */
[----:B------:R-:W-:Y:S02]  /*7200*/  IMAD.U32 R10, RZ, RZ, UR4 ;  /* 0x00000004ff0a7e24 */ /* 0x000fe4000f8e00ff */
[----:B------:R-:W-:Y:S07]  /*7210*/  LEPC R20, `(.L_x_121) ;  /* 0x000000001014794e */ /* 0x000fee0000000000 */
[----:B---34-:R-:W-:Y:S05]  /*7220*/  CALL.ABS.NOINC R2 ;  /* 0x0000000002007343 */ /* 0x018fea0003c00000 */
.L_x_121:
[----:B------:R-:W-:Y:S01]  /*7230*/  ISETP.NE.AND P0, PT, R55, RZ, PT ;  /* 0x000000ff3700720c */ /* 0x000fe20003f05270 */
[----:B------:R-:W-:Y:S05]  /*7240*/  WARPSYNC.ALL ;  /* 0x0000000000007948 */ /* 0x000fea0003800000 */
[----:B------:R-:W-:Y:S01]  /*7250*/  R2UR UR4, R25 ;  /* 0x00000000190472ca */ /* 0x000fe200000e0000 */
[--C-:B----4-:R-:W-:Y:S01]  /*7260*/  HADD2.F32 R20, -RZ, R28.reuse.H0_H0 ;  /* 0x2000001cff147230 */ /* 0x110fe20000004100 */
[----:B------:R-:W-:Y:S01]  /*7270*/  BSSY.RECONVERGENT B0, `(.L_x_122) ;  /* 0x0000056000007945 */ /* 0x000fe20003800200 */
[----:B------:R-:W-:Y:S02]  /*7280*/  HADD2.F32 R21, -RZ, R28.H1_H1 ;  /* 0x3000001cff157230 */ /* 0x000fe40000004100 */
[--C-:B------:R-:W-:Y:S02]  /*7290*/  HADD2.F32 R25, -RZ, R29.reuse.H0_H0 ;  /* 0x2000001dff197230 */ /* 0x100fe40000004100 */
[----:B------:R-:W-:Y:S02]  /*72a0*/  HADD2.F32 R28, -RZ, R30.H0_H0 ;  /* 0x2000001eff1c7230 */ /* 0x000fe40000004100 */
[--C-:B------:R-:W-:Y:S02]  /*72b0*/  HADD2.F32 R32, -RZ, R36.reuse.H0_H0 ;  /* 0x20000024ff207230 */ /* 0x100fe40000004100 */
[----:B------:R-:W-:Y:S02]  /*72c0*/  HADD2.F32 R33, -RZ, R36.H1_H1 ;  /* 0x30000024ff217230 */ /* 0x000fe40000004100 */
[----:B------:R-:W1:Y:S01]  /*72d0*/  LDTM.16dp256bit.x4 R4, tmem[UR4+0x20] ;  /* 0x00002004000479ee */ /* 0x000e620008120000 */
[----:B------:R-:W-:Y:S01]  /*72e0*/  NOP ;  /* 0x0000000000007918 */ /* 0x000fe20000000000 */
[----:B------:R-:W-:Y:S01]  /*72f0*/  R2UR UR4, R27 ;  /* 0x000000001b0472ca */ /* 0x000fe200000e0000 */
[----:B------:R-:W-:Y:S02]  /*7300*/  HADD2.F32 R27, -RZ, R29.H1_H1 ;  /* 0x3000001dff1b7230 */ /* 0x000fe40000004100 */
[----:B------:R-:W-:Y:S02]  /*7310*/  HADD2.F32 R29, -RZ, R30.H1_H1 ;  /* 0x3000001eff1d7230 */ /* 0x000fe40000004100 */
[--C-:B------:R-:W-:Y:S02]  /*7320*/  HADD2.F32 R30, -RZ, R31.reuse.H0_H0 ;  /* 0x2000001fff1e7230 */ /* 0x100fe40000004100 */
[----:B------:R-:W-:Y:S02]  /*7330*/  HADD2.F32 R31, -RZ, R31.H1_H1 ;  /* 0x3000001fff1f7230 */ /* 0x000fe40000004100 */
[--C-:B------:R-:W-:Y:S02]  /*7340*/  HADD2.F32 R34, -RZ, R37.reuse.H0_H0 ;  /* 0x20000025ff227230 */ /* 0x100fe40000004100 */
[----:B------:R-:W-:Y:S02]  /*7350*/  HADD2.F32 R35, -RZ, R37.H1_H1 ;  /* 0x30000025ff237230 */ /* 0x000fe40000004100 */
[----:B------:R-:W-:Y:S01]  /*7360*/  UIADD3 UR4, UPT, UPT, UR4, 0x150, URZ ;  /* 0x0000015004047890 */ /* 0x000fe2000fffe0ff */
[--C-:B------:R-:W-:Y:S02]  /*7370*/  HADD2.F32 R36, -RZ, R38.reuse.H0_H0 ;  /* 0x20000026ff247230 */ /* 0x100fe40000004100 */
[----:B------:R-:W-:Y:S01]  /*7380*/  HADD2.F32 R37, -RZ, R38.H1_H1 ;  /* 0x30000026ff257230 */ /* 0x000fe20000004100 */
[----:B------:R-:W-:Y:S01]  /*7390*/  UPRMT UR4, UR54, 0x654, UR4 ;  /* 0x0000065436047896 */ /* 0x000fe20008000004 */
[--C-:B------:R-:W-:Y:S02]  /*73a0*/  HADD2.F32 R38, -RZ, R39.reuse.H0_H0 ;  /* 0x20000027ff267230 */ /* 0x100fe40000004100 */
[----:B------:R-:W-:Y:S02]  /*73b0*/  HADD2.F32 R39, -RZ, R39.H1_H1 ;  /* 0x30000027ff277230 */ /* 0x000fe40000004100 */
[C---:B-1----:R-:W-:Y:S01]  /*73c0*/  FMUL R4, R24.reuse, R4 ;  /* 0x0000000418047220 */ /* 0x042fe20000400000 */
[C---:B------:R-:W-:Y:S01]  /*73d0*/  FMUL R5, R24.reuse, R5 ;  /* 0x0000000518057220 */ /* 0x040fe20000400000 */
[C---:B------:R-:W-:Y:S01]  /*73e0*/  FMUL R6, R24.reuse, R6 ;  /* 0x0000000618067220 */ /* 0x040fe20000400000 */
[----:B------:R-:W-:Y:S01]  /*73f0*/  FMUL R7, R24, R7 ;  /* 0x0000000718077220 */ /* 0x000fe20000400000 */
[----:B------:R-:W-:Y:S01]  /*7400*/  SYNCS.ARRIVE.TRANS64.RED.A1T0 RZ, [UR4], RZ ;  /* 0x000000ffffff79a7 */ /* 0x000fe20008100404 */
[C---:B------:R-:W-:Y:S01]  /*7410*/  FFMA R4, R26.reuse, R20, R4 ;  /* 0x000000141a047223 */ /* 0x040fe20000000004 */
[C---:B------:R-:W-:Y:S01]  /*7420*/  FFMA R5, R26.reuse, R21, R5 ;  /* 0x000000151a057223 */ /* 0x040fe20000000005 */
[C---:B------:R-:W-:Y:S01]  /*7430*/  FFMA R6, R26.reuse, R25, R6 ;  /* 0x000000191a067223 */ /* 0x040fe20000000006 */
[----:B------:R-:W-:Y:S01]  /*7440*/  FFMA R7, R26, R27, R7 ;  /* 0x0000001b1a077223 */ /* 0x000fe20000000007 */
[C---:B------:R-:W-:Y:S01]  /*7450*/  FMUL R8, R24.reuse, R8 ;  /* 0x0000000818087220 */ /* 0x040fe20000400000 */
[C---:B------:R-:W-:Y:S01]  /*7460*/  FMUL R9, R24.reuse, R9 ;  /* 0x0000000918097220 */ /* 0x040fe20000400000 */
[----:B------:R-:W-:Y:S01]  /*7470*/  F2FP.F16.F32.PACK_AB R4, R5, R4 ;  /* 0x000000040504723e */ /* 0x000fe200000000ff */
[----:B------:R-:W-:Y:S01]  /*7480*/  FMUL R10, R24, R10 ;  /* 0x0000000a180a7220 */ /* 0x000fe20000400000 */
[----:B------:R-:W-:Y:S01]  /*7490*/  F2FP.F16.F32.PACK_AB R5, R7, R6 ;  /* 0x000000060705723e */ /* 0x000fe200000000ff */
[C---:B------:R-:W-:Y:S01]  /*74a0*/  FFMA R8, R26.reuse, R28, R8 ;  /* 0x0000001c1a087223 */ /* 0x040fe20000000008 */
[----:B------:R-:W-:Y:S01]  /*74b0*/  FFMA R9, R26, R29, R9 ;  /* 0x0000001d1a097223 */ /* 0x000fe20000000009 */
[C---:B------:R-:W-:Y:S01]  /*74c0*/  FMUL R11, R24.reuse, R11 ;  /* 0x0000000b180b7220 */ /* 0x040fe20000400000 */
[C---:B------:R-:W-:Y:S01]  /*74d0*/  FMUL R0, R24.reuse, R12 ;  /* 0x0000000c18007220 */ /* 0x040fe20000400000 */
[----:B------:R-:W-:Y:S01]  /*74e0*/  FMUL R2, R24, R13 ;  /* 0x0000000d18027220 */ /* 0x000fe20000400000 */
[----:B------:R-:W-:Y:S01]  /*74f0*/  FFMA R10, R26, R30, R10 ;  /* 0x0000001e1a0a7223 */ /* 0x000fe2000000000a */
[----:B------:R-:W-:Y:S01]  /*7500*/  FMUL R3, R24, R14 ;  /* 0x0000000e18037220 */ /* 0x000fe20000400000 */
[----:B------:R-:W-:Y:S01]  /*7510*/  F2FP.F16.F32.PACK_AB R6, R9, R8 ;  /* 0x000000080906723e */ /* 0x000fe200000000ff */
[----:B------:R-:W-:Y:S01]  /*7520*/  FFMA R11, R26, R31, R11 ;  /* 0x0000001f1a0b7223 */ /* 0x000fe2000000000b */
[C---:B------:R-:W-:Y:S01]  /*7530*/  FMUL R15, R24.reuse, R15 ;  /* 0x0000000f180f7220 */ /* 0x040fe20000400000 */
[----:B------:R-:W-:Y:S01]  /*7540*/  FMUL R12, R24, R16 ;  /* 0x00000010180c7220 */ /* 0x000fe20000400000 */
[----:B------:R-:W-:Y:S01]  /*7550*/  FFMA R0, R26, R32, R0 ;  /* 0x000000201a007223 */ /* 0x000fe20000000000 */
[----:B------:R-:W-:Y:S01]  /*7560*/  MOV R8, UR45 ;  /* 0x0000002d00087c02 */ /* 0x000fe20008000f00 */
[----:B------:R-:W-:Y:S01]  /*7570*/  FMUL R13, R24, R17 ;  /* 0x00000011180d7220 */ /* 0x000fe20000400000 */
[----:B------:R-:W-:Y:S01]  /*7580*/  FFMA R2, R26, R33, R2 ;  /* 0x000000211a027223 */ /* 0x000fe20000000002 */
[----:B------:R-:W-:Y:S01]  /*7590*/  FMUL R14, R24, R18 ;  /* 0x00000012180e7220 */ /* 0x000fe20000400000 */
[C---:B------:R-:W-:Y:S01]  /*75a0*/  FFMA R3, R26.reuse, R34, R3 ;  /* 0x000000221a037223 */ /* 0x040fe20000000003 */
[----:B------:R-:W-:Y:S01]  /*75b0*/  FFMA R15, R26, R35, R15 ;  /* 0x000000231a0f7223 */ /* 0x000fe2000000000f */
[----:B------:R-:W-:Y:S01]  /*75c0*/  FMUL R19, R24, R19 ;  /* 0x0000001318137220 */ /* 0x000fe20000400000 */
[----:B------:R-:W-:Y:S01]  /*75d0*/  FFMA R12, R26, R36, R12 ;  /* 0x000000241a0c7223 */ /* 0x000fe2000000000c */
        /* <DEDUP_REMOVED lines=22> */
[----:B------:R-:W-:Y:S02]  /*7740*/  ULEA UR5, UR45, UR44, 0xc ;  /* 0x0000002c2d057291 */ /* 0x000fe4000f8e60ff */
[----:B------:R-:W-:Y:S02]  /*7750*/  UIADD3 UR9, UPT, UPT, UR49, 0x20, URZ ;  /* 0x0000002031097890 */ /* 0x000fe4000fffe0ff */
[----:B------:R-:W-:Y:S01]  /*7760*/  UIADD3 UR8, UPT, UPT, UR5, 0x200, URZ ;  /* 0x0000020005087890 */ /* 0x000fe2000fffe0ff */
[----:B------:R-:W-:Y:S01]  /*7770*/  UMOV UR10, UR50 ;  /* 0x00000032000a7c82 */ /* 0x000fe20008000000 */
[----:B------:R-:W-:Y:S01]  /*7780*/  UMOV UR11, UR36 ;  /* 0x00000024000b7c82 */ /* 0x000fe20008000000 */
[----:B--2---:R-:W-:Y:S04]  /*7790*/  UIADD3 UR4, UP0, UPT, UR6, 0x680, URZ ;  /* 0x0000068006047890 */ /* 0x004fe8000ff1e0ff */
[----:B------:R-:W-:Y:S09]  /*77a0*/  UIADD3.X UR5, UPT, UPT, URZ, UR7, URZ, UP0, !UPT ;  /* 0x00000007ff057290 */ /* 0x000ff200087fe4ff */
[----:B------:R2:W-:Y:S02]  /*77b0*/  UTMASTG.3D [UR8], [UR4] ;  /* 0x00000008040073b5 */ /* 0x0005e40008010000 */
[----:B--2---:R0:W-:Y:S02]  /*77c0*/  UTMACMDFLUSH ;  /* 0x00000000000079b7 */ /* 0x0041e40000000000 */
.L_x_123:
[----:B------:R-:W-:Y:S05]  /*77d0*/  BSYNC.RECONVERGENT B0 ;  /* 0x0000000000007941 */ /* 0x000fea0003800200 */
.L_x_122:
[----:B------:R-:W-:Y:S01]  /*77e0*/  UIADD3 UR4, UPT, UPT, UR45, 0x1, URZ ;  /* 0x000000012d047890 */ /* 0x000fe2000fffe0ff */
[----:B------:R-:W-:Y:S03]  /*77f0*/  BSSY.RECONVERGENT B0, `(.L_x_124) ;  /* 0x0000008000007945 */ /* 0x000fe60003800200 */
[----:B------:R-:W-:Y:S04]  /*7800*/  UISETP.NE.AND UP0, UPT, UR4, 0x3, UPT ;  /* 0x000000030400788c */ /* 0x000fe8000bf05270 */
[----:B------:R-:W-:Y:S02]  /*7810*/  UISETP.EQ.XOR UP1, UPT, UR47, 0x3, !UP0 ;  /* 0x000000032f00788c */ /* 0x000fe4000c722a70 */
[----:B------:R-:W-:Y:S02]  /*7820*/  USEL UR46, UR4, URZ, UP0 ;  /* 0x000000ff042e7287 */ /* 0x000fe40008000000 */
[----:B------:R-:W-:Y:S04]  /*7830*/  USEL UR5, URZ, 0x1, !UP1 ;  /* 0x00000001ff057887 */ /* 0x000fe8000c800000 */
[----:B------:R-:W-:Y:S01]  /*7840*/  ULOP3.LUT UR55, UR55, UR5, URZ, 0x3c, !UPT ;  /* 0x0000000537377292 */ /* 0x000fe2000f8e3cff */
[----:B------:R-:W-:Y:S11]  /*7850*/  @P0 BRA `(.L_x_125) ;  /* 0x0000000000040947 */ /* 0x000ff60003800000 */
[----:B------:R-:W-:Y:S04]  /*7860*/  DEPBAR.LE SB0, 0x1 ;  /* 0x000080400000791a */ /* 0x000fe80000000000 */
.L_x_125:
[----:B------:R-:W-:Y:S05]  /*7870*/  BSYNC.RECONVERGENT B0 ;  /* 0x0000000000007941 */ /* 0x000fea0003800200 */
.L_x_124:
[----:B------:R-:W-:Y:S01]  /*7880*/  BAR.SYNC.DEFER_BLOCKING 0x1, 0x80 ;  /* 0x0042000000007b1d */ /* 0x000fe20000010000 */
[----:B------:R-:W-:Y:S01]  /*7890*/  UISETP.NE.AND UP0, UPT, UR53, -0x2, UPT ;  /* 0xfffffffe3500788c */ /* 0x000fe2000bf05270 */
[----:B------:R-:W-:Y:S08]  /*78a0*/  IADD3 R22, PT, PT, R22, 0x1, RZ ;  /* 0x0000000116167810 */ /* 0x000ff00007ffe0ff */
[----:B------:R-:W-:Y:S05]  /*78b0*/  BRA.U !UP0, `(.L_x_126) ;  /* 0x0000000108287547 */ /* 0x000fea000b800000 */
[----:B------:R-:W-:Y:S01]  /*78c0*/  ISETP.NE.AND P0, PT, R61, RZ, PT ;  /* 0x000000ff3d00720c */ /* 0x000fe20003f05270 */
[----:B------:R-:W-:Y:S01]  /*78d0*/  IMAD.U32 R2, RZ, RZ, UR52 ;  /* 0x00000034ff027e24 */ /* 0x000fe2000f8e00ff */
[----:B------:R-:W-:Y:S01]  /*78e0*/  UIADD3 UR4, UPT, UPT, UR52, 0x1, URZ ;  /* 0x0000000134047890 */ /* 0x000fe2000fffe0ff */
[----:B------:R-:W-:Y:S03]  /*78f0*/  IMAD.U32 R0, RZ, RZ, UR54 ;  /* 0x00000036ff007e24 */ /* 0x000fe6000f8e00ff */
[----:B------:R-:W-:Y:S04]  /*7900*/  UISETP.NE.AND UP0, UPT, UR4, 0x3, UPT ;  /* 0x000000030400788c */ /* 0x000fe8000bf05270 */
[----:B------:R-:W-:Y:S03]  /*7910*/  USEL UR52, UR4, URZ, UP0 ;  /* 0x000000ff04347287 */ /* 0x000fe60008000000 */
[----:B------:R-:W-:Y:S05]  /*7920*/  @P0 LEA R2, R2, UR44, 0x3 ;  /* 0x0000002c02020c11 */ /* 0x000fea000f8e18ff */
[----:B------:R-:W-:Y:S05]  /*7930*/  @P0 VIADD R2, R2, 0xe8 ;  /* 0x000000e802020836 */ /* 0x000fea0000000000 */
[----:B------:R-:W-:Y:S04]  /*7940*/  @P0 PRMT R0, R0, 0x654, R2 ;  /* 0x0000065400000816 */ /* 0x000fe80000000002 */
[----:B------:R2:W-:Y:S03]  /*7950*/  @P0 SYNCS.ARRIVE.TRANS64.RED.A1T0 RZ, [R0+URZ], RZ ;  /* 0x000000ff00ff09a7 */ /* 0x0005e600081004ff */
.L_x_126:
[----:B------:R-:W-:Y:S01]  /*7960*/  R2UR UR6, R60 ;  /* 0x000000003c0672ca */ /* 0x000fe200000e0000 */
[----:B------:R-:W-:Y:S01]  /*7970*/  UIADD3 UR53, UPT, UPT, UR53, 0x2, URZ ;  /* 0x0000000235357890 */ /* 0x000fe2000fffe0ff */
[----:B------:R-:W-:Y:S02]  /*7980*/  R2UR UR5, R47 ;  /* 0x000000002f0572ca */ /* 0x000fe400000e0000 */
[----:B------:R-:W-:Y:S02]  /*7990*/  R2UR UR4, R48 ;  /* 0x00000000300472ca */ /* 0x000fe400000e0000 */
[----:B------:R-:W-:Y:S02]  /*79a0*/  R2UR UR36, R58 ;  /* 0x000000003a2472ca */ /* 0x000fe400000e0000 */
[----:B------:R-:W-:Y:S02]  /*79b0*/  ISETP.NE.AND P0, PT, R51, 0x2, PT ;  /* 0x000000023300780c */ /* 0x000fe40003f05270 */
[----:B------:R-:W-:Y:S02]  /*79c0*/  ISETP.NE.AND P1, PT, R22, 0x4, PT ;  /* 0x000000041600780c */ /* 0x000fe40003f25270 */
[----:B------:R-:W-:Y:S01]  /*79d0*/  SEL R2, RZ, 0x1, P0 ;  /* 0x00000001ff027807 */ /* 0x000fe20000000000 */
[----:B------:R-:W-:Y:S01]  /*79e0*/  UISETP.NE.AND UP0, UPT, UR6, URZ, UPT ;  /* 0x000000ff0600728c */ /* 0x000fe2000bf05270 */
[----:B--2---:R-:W-:Y:S01]  /*79f0*/  SEL R0, RZ, 0x1, P1 ;  /* 0x00000001ff007807 */ /* 0x004fe20000800000 */
[----:B------:R-:W-:Y:S01]  /*7a00*/  UIADD3 UR30, UPT, UPT, UR37, UR5, URZ ;  /* 0x00000005251e7290 */ /* 0x000fe2000fffe0ff */
[----:B------:R-:W-:Y:S01]  /*7a10*/  LOP3.LUT R52, R52, R2, RZ, 0x3c, !PT ;  /* 0x0000000234347212 */ /* 0x000fe200078e3cff */
[----:B------:R-:W-:Y:S01]  /*7a20*/  UIADD3 UR26, UPT, UPT, UR38, UR4, URZ ;  /* 0x00000004261a7290 */ /* 0x000fe2000fffe0ff */
[----:B------:R-:W-:Y:S02]  /*7a30*/  LOP3.LUT R53, R53, R0, RZ, 0x3c, !PT ;  /* 0x0000000035357212 */ /* 0x000fe400078e3cff */
[----:B------:R-:W-:Y:S02]  /*7a40*/  SEL R51, R51, RZ, P0 ;  /* 0x000000ff33337207 */ /* 0x000fe40000000000 */
[----:B------:R-:W-:Y:S01]  /*7a50*/  SEL R22, R22, RZ, P1 ;  /* 0x000000ff16167207 */ /* 0x000fe20000800000 */
[----:B------:R-:W-:Y:S06]  /*7a60*/  BRA.U UP0, `(.L_x_127) ;  /* 0xffffffdd005c7547 */ /* 0x000fec000b83ffff */
[----:B------:R-:W-:-:S13]  /*7a70*/  R2UR UR4, R49 ;  /* 0x00000000310472ca */ /* 0x000fda00000e0000 */
[----:B------:R-:W-:-:S09]  /*7a80*/  UISETP.NE.AND UP0, UPT, UR4, URZ, UPT ;  /* 0x000000ff0400728c */ /* 0x000fd2000bf05270 */
[----:B------:R-:W-:Y:S05]  /*7a90*/  BRA.U !UP0, `(.L_x_128) ;  /* 0x0000000108487547 */ /* 0x000fea000b800000 */
[----:B------:R-:W2:Y:S02]  /*7aa0*/  LDCU.64 UR4, c[0x0][0x890] ;  /* 0x00011200ff0477ac */ /* 0x000ea40008000a00 */
[----:B--2---:R-:W-:-:S04]  /*7ab0*/  UISETP.NE.U32.AND UP0, UPT, UR4, URZ, UPT ;  /* 0x000000ff0400728c */ /* 0x004fc8000bf05070 */
[----:B------:R-:W-:-:S09]  /*7ac0*/  UISETP.NE.AND.EX UP0, UPT, UR5, URZ, UPT, UP0 ;  /* 0x000000ff0500728c */ /* 0x000fd2000bf05300 */
[----:B------:R-:W-:Y:S05]  /*7ad0*/  BRA.U UP0, `(.L_x_129) ;  /* 0x00000001000c7547 */ /* 0x000fea000b800000 */
[----:B------:R-:W-:-:S13]  /*7ae0*/  FSETP.NEU.AND P0, PT, R26, RZ, PT ;  /* 0x000000ff1a00720b */ /* 0x000fda0003f0d000 */
[----:B------:R-:W-:Y:S05]  /*7af0*/  @!P0 EXIT ;  /* 0x000000000000894d */ /* 0x000fea0003800000 */
[----:B------:R-:W-:Y:S05]  /*7b00*/  BRA `(.L_x_128) ;  /* 0x00000000002c7947 */ /* 0x000fea0003800000 */
.L_x_129:
[----:B------:R-:W-:Y:S01]  /*7b10*/  ISETP.NE.AND P0, PT, R50, RZ, PT ;  /* 0x000000ff3200720c */ /* 0x000fe20003f05270 */
[----:B------:R-:W-:-:S12]  /*7b20*/  BSSY.RECONVERGENT B0, `(.L_x_128) ;  /* 0x0000009000007945 */ /* 0x000fd80003800200 */
[----:B------:R-:W-:Y:S05]  /*7b30*/  @P0 BRA `(.L_x_130) ;  /* 0x0000000000140947 */ /* 0x000fea0003800000 */
[----:B------:R-:W2:Y:S02]  /*7b40*/  LDCU.64 UR4, c[0x0][0x888] ;  /* 0x00011100ff0477ac */ /* 0x000ea40008000a00 */
[----:B--2---:R-:W-:-:S04]  /*7b50*/  ISETP.NE.U32.AND P0, PT, RZ, UR4, PT ;  /* 0x00000004ff007c0c */ /* 0x004fc8000bf05070 */
[----:B------:R-:W-:-:S13]  /*7b60*/  ISETP.NE.AND.EX P0, PT, RZ, UR5, PT, P0 ;  /* 0x00000005ff007c0c */ /* 0x000fda000bf05300 */
[----:B------:R-:W-:Y:S05]  /*7b70*/  @!P0 EXIT ;  /* 0x000000000000894d */ /* 0x000fea0003800000 */
[----:B------:R-:W-:Y:S05]  /*7b80*/  BRA `(.L_x_131) ;  /* 0x0000000000087947 */ /* 0x000fea0003800000 */
.L_x_130:
[----:B------:R-:W-:-:S13]  /*7b90*/  FSETP.NEU.AND P0, PT, R26, RZ, PT ;  /* 0x000000ff1a00720b */ /* 0x000fda0003f0d000 */
[----:B------:R-:W-:Y:S05]  /*7ba0*/  @!P0 EXIT ;  /* 0x000000000000894d */ /* 0x000fea0003800000 */
.L_x_131:
[----:B------:R-:W-:Y:S05]  /*7bb0*/  BSYNC.RECONVERGENT B0 ;  /* 0x0000000000007941 */ /* 0x000fea0003800200 */
.L_x_128:
[----:B------:R-:W-:Y:S01]  /*7bc0*/  ULEA UR4, UR52, UR44, 0x3 ;  /* 0x0000002c34047291 */ /* 0x000fe2000f8e18ff */
[----:B------:R-:W-:-:S04]  /*7bd0*/  DEPBAR.LE SB0, 0x0 ;  /* 0x000080000000791a */ /* 0x000fc80000000000 */
[----:B------:R-:W-:-:S04]  /*7be0*/  UIADD3 UR4, UPT, UPT, UR4, 0xe8, URZ ;  /* 0x000000e804047890 */ /* 0x000fc8000fffe0ff */
[----:B------:R-:W-:-:S09]  /*7bf0*/  UPRMT UR4, UR54, 0x654, UR4 ;  /* 0x0000065436047896 */ /* 0x000fd20008000004 */
[----:B------:R-:W-:Y:S01]  /*7c00*/  SYNCS.ARRIVE.TRANS64.RED.A1T0 RZ, [UR4], RZ ;  /* 0x000000ffffff79a7 */ /* 0x000fe20008100404 */
[----:B------:R-:W-:Y:S05]  /*7c10*/  EXIT ;  /* 0x000000000000794d */ /* 0x000fea0003800000 */
.L_x_25:
[----:B---3--:R3:W4:Y:S02]  /*7c20*/  SYNCS.PHASECHK.TRANS64.TRYWAIT P0, [R0+URZ+0x180], R2 ;  /* 0x00018002000075a7 */ /* 0x00872400080011ff */
[----:B----4-:R-:W-:Y:S05]  /*7c30*/  @!P0 NANOSLEEP.SYNCS 0x989680 ;  /* 0x009896800000895d */ /* 0x010fea0003900000 */
[----:B------:R-:W4:Y:S02]  /*7c40*/  @!P0 SYNCS.PHASECHK.TRANS64 P0, [R0+URZ+0x180], R2 ;  /* 0x00018002000085a7 */ /* 0x000f2400080010ff */
[----:B----4-:R-:W-:Y:S05]  /*7c50*/  @!P0 BRA `(.L_x_25) ;  /* 0xfffffffc00f08947 */ /* 0x010fea000383ffff */
[----:B------:R-:W-:Y:S05]  /*7c60*/  BRA `(.L_x_132) ;  /* 0xffffff9c00547947 */ /* 0x000fea000383ffff */
.L_x_28:
[----:B--2---:R-:W-:-:S07]  /*7c70*/  MOV R0, UR33 ;  /* 0x0000002100007c02 */ /* 0x004fce0008000f00 */
.L_x_133:
[----:B--2---:R2:W3:Y:S02]  /*7c80*/  SYNCS.PHASECHK.TRANS64.TRYWAIT P0, [R0+URZ+0x68], R3 ;  /* 0x00006803000075a7 */ /* 0x0044e400080011ff */
[----:B---3--:R-:W-:Y:S05]  /*7c90*/  @!P0 NANOSLEEP.SYNCS 0x989680 ;  /* 0x009896800000895d */ /* 0x008fea0003900000 */
[----:B------:R-:W3:Y:S02]  /*7ca0*/  @!P0 SYNCS.PHASECHK.TRANS64 P0, [R0+URZ+0x68], R3 ;  /* 0x00006803000085a7 */ /* 0x000ee400080010ff */
[----:B---3--:R-:W-:Y:S05]  /*7cb0*/  @!P0 BRA `(.L_x_133) ;  /* 0xfffffffc00f08947 */ /* 0x008fea000383ffff */
[----:B------:R-:W-:Y:S05]  /*7cc0*/  BRA `(.L_x_27) ;  /* 0xffffff9c009c7947 */ /* 0x000fea000383ffff */
.L_x_35:
[----:B-1----:R-:W-:-:S07]  /*7cd0*/  MOV R0, UR17 ;  /* 0x0000001100007c02 */ /* 0x002fce0008000f00 */
.L_x_134:
[----:B-1----:R1:W2:Y:S02]  /*7ce0*/  SYNCS.PHASECHK.TRANS64.TRYWAIT P0, [R0+URZ+0x68], R3 ;  /* 0x00006803000075a7 */ /* 0x0022a400080011ff */
[----:B--2---:R-:W-:Y:S05]  /*7cf0*/  @!P0 NANOSLEEP.SYNCS 0x989680 ;  /* 0x009896800000895d */ /* 0x004fea0003900000 */
[----:B------:R-:W2:Y:S02]  /*7d00*/  @!P0 SYNCS.PHASECHK.TRANS64 P0, [R0+URZ+0x68], R3 ;  /* 0x00006803000085a7 */ /* 0x000ea400080010ff */
[----:B--2---:R-:W-:Y:S05]  /*7d10*/  @!P0 BRA `(.L_x_134) ;  /* 0xfffffffc00f08947 */ /* 0x004fea000383ffff */
[----:B------:R-:W-:Y:S05]  /*7d20*/  BRA `(.L_x_34) ;  /* 0xffffffa0005c7947 */ /* 0x000fea000383ffff */
.L_x_40:
[----:B-1----:R1:W2:Y:S02]  /*7d30*/  SYNCS.PHASECHK.TRANS64.TRYWAIT P0, [R3+URZ+0x110], R0 ;  /* 0x00011000030075a7 */ /* 0x0022a400080011ff */
[----:B--2---:R-:W-:Y:S05]  /*7d40*/  @!P0 NANOSLEEP.SYNCS 0x989680 ;  /* 0x009896800000895d */ /* 0x004fea0003900000 */
[----:B------:R-:W2:Y:S02]  /*7d50*/  @!P0 SYNCS.PHASECHK.TRANS64 P0, [R3+URZ+0x110], R0 ;  /* 0x00011000030085a7 */ /* 0x000ea400080010ff */
[----:B--2---:R-:W-:Y:S05]  /*7d60*/  @!P0 BRA `(.L_x_40) ;  /* 0xfffffffc00f08947 */ /* 0x004fea000383ffff */
[----:B------:R-:W-:Y:S05]  /*7d70*/  BRA `(.L_x_135) ;  /* 0xffffffa400047947 */ /* 0x000fea000383ffff */
.L_x_44:
[----:B------:R-:W-:-:S07]  /*7d80*/  MOV R0, UR4 ;  /* 0x0000000400007c02 */ /* 0x000fce0008000f00 */
.L_x_136:
[----:B-1----:R1:W2:Y:S02]  /*7d90*/  SYNCS.PHASECHK.TRANS64.TRYWAIT P0, [R0+URZ], R2 ;  /* 0x00000002000075a7 */ /* 0x0022a400080011ff */
[----:B--2---:R-:W-:Y:S05]  /*7da0*/  @!P0 NANOSLEEP.SYNCS 0x989680 ;  /* 0x009896800000895d */ /* 0x004fea0003900000 */
[----:B------:R-:W2:Y:S02]  /*7db0*/  @!P0 SYNCS.PHASECHK.TRANS64 P0, [R0+URZ], R2 ;  /* 0x00000002000085a7 */ /* 0x000ea400080010ff */
[----:B--2---:R-:W-:Y:S05]  /*7dc0*/  @!P0 BRA `(.L_x_136) ;  /* 0xfffffffc00f08947 */ /* 0x004fea000383ffff */
[----:B------:R-:W-:Y:S05]  /*7dd0*/  BRA `(.L_x_137) ;  /* 0xffffffa800b07947 */ /* 0x000fea000383ffff */
.L_x_45:
[----:B------:R-:W-:-:S07]  /*7de0*/  MOV R0, UR5 ;  /* 0x0000000500007c02 */ /* 0x000fce0008000f00 */
.L_x_138:
[----:B-1----:R1:W2:Y:S02]  /*7df0*/  SYNCS.PHASECHK.TRANS64.TRYWAIT P0, [R0+URZ], R3 ;  /* 0x00000003000075a7 */ /* 0x0022a400080011ff */
[----:B--2---:R-:W-:Y:S05]  /*7e00*/  @!P0 NANOSLEEP.SYNCS 0x989680 ;  /* 0x009896800000895d */ /* 0x004fea0003900000 */
[----:B------:R-:W2:Y:S02]  /*7e10*/  @!P0 SYNCS.PHASECHK.TRANS64 P0, [R0+URZ], R3 ;  /* 0x00000003000085a7 */ /* 0x000ea400080010ff */
[----:B--2---:R-:W-:Y:S05]  /*7e20*/  @!P0 BRA `(.L_x_138) ;  /* 0xfffffffc00f08947 */ /* 0x004fea000383ffff */
[----:B------:R-:W-:Y:S05]  /*7e30*/  BRA `(.L_x_139) ;  /* 0xffffffa800bc7947 */ /* 0x000fea000383ffff */
.L_x_46:
[----:B------:R-:W-:-:S07]  /*7e40*/  MOV R0, UR5 ;  /* 0x0000000500007c02 */ /* 0x000fce0008000f00 */
.L_x_140:
[----:B-1----:R1:W2:Y:S02]  /*7e50*/  SYNCS.PHASECHK.TRANS64.TRYWAIT P0, [R0+URZ], R3 ;  /* 0x00000003000075a7 */ /* 0x0022a400080011ff */
[----:B--2---:R-:W-:Y:S05]  /*7e60*/  @!P0 NANOSLEEP.SYNCS 0x989680 ;  /* 0x009896800000895d */ /* 0x004fea0003900000 */
[----:B------:R-:W2:Y:S02]  /*7e70*/  @!P0 SYNCS.PHASECHK.TRANS64 P0, [R0+URZ], R3 ;  /* 0x00000003000085a7 */ /* 0x000ea400080010ff */
[----:B--2---:R-:W-:Y:S05]  /*7e80*/  @!P0 BRA `(.L_x_140) ;  /* 0xfffffffc00f08947 */ /* 0x004fea000383ffff */
[----:B------:R-:W-:Y:S05]  /*7e90*/  BRA `(.L_x_141) ;  /* 0xffffffa800c87947 */ /* 0x000fea000383ffff */
.L_x_47:
[----:B------:R-:W-:-:S07]  /*7ea0*/  MOV R0, UR5 ;  /* 0x0000000500007c02 */ /* 0x000fce0008000f00 */
.L_x_142:
[----:B-1----:R1:W2:Y:S02]  /*7eb0*/  SYNCS.PHASECHK.TRANS64.TRYWAIT P0, [R0+URZ], R3 ;  /* 0x00000003000075a7 */ /* 0x0022a400080011ff */
[----:B--2---:R-:W-:Y:S05]  /*7ec0*/  @!P0 NANOSLEEP.SYNCS 0x989680 ;  /* 0x009896800000895d */ /* 0x004fea0003900000 */
[----:B------:R-:W2:Y:S02]  /*7ed0*/  @!P0 SYNCS.PHASECHK.TRANS64 P0, [R0+URZ], R3 ;  /* 0x00000003000085a7 */ /* 0x000ea400080010ff */
[----:B--2---:R-:W-:Y:S05]  /*7ee0*/  @!P0 BRA `(.L_x_142) ;  /* 0xfffffffc00f08947 */ /* 0x004fea000383ffff */
[----:B------:R-:W-:Y:S05]  /*7ef0*/  BRA `(.L_x_143) ;  /* 0xffffffa800d47947 */ /* 0x000fea000383ffff */
.L_x_48:
[----:B------:R-:W-:-:S07]  /*7f00*/  MOV R0, UR5 ;  /* 0x0000000500007c02 */ /* 0x000fce0008000f00 */
.L_x_144:
[----:B-1----:R1:W2:Y:S02]  /*7f10*/  SYNCS.PHASECHK.TRANS64.TRYWAIT P0, [R0+URZ], R3 ;  /* 0x00000003000075a7 */ /* 0x0022a400080011ff */
[----:B--2---:R-:W-:Y:S05]  /*7f20*/  @!P0 NANOSLEEP.SYNCS 0x989680 ;  /* 0x009896800000895d */ /* 0x004fea0003900000 */
[----:B------:R-:W2:Y:S02]  /*7f30*/  @!P0 SYNCS.PHASECHK.TRANS64 P0, [R0+URZ], R3 ;  /* 0x00000003000085a7 */ /* 0x000ea400080010ff */
[----:B--2---:R-:W-:Y:S05]  /*7f40*/  @!P0 BRA `(.L_x_144) ;  /* 0xfffffffc00f08947 */ /* 0x004fea000383ffff */
[----:B------:R-:W-:Y:S05]  /*7f50*/  BRA `(.L_x_145) ;  /* 0xffffffa800e07947 */ /* 0x000fea000383ffff */
.L_x_49:
[----:B------:R-:W-:-:S07]  /*7f60*/  MOV R0, UR5 ;  /* 0x0000000500007c02 */ /* 0x000fce0008000f00 */
.L_x_146:
[----:B-1----:R1:W2:Y:S02]  /*7f70*/  SYNCS.PHASECHK.TRANS64.TRYWAIT P0, [R0+URZ], R3 ;  /* 0x00000003000075a7 */ /* 0x0022a400080011ff */
[----:B--2---:R-:W-:Y:S05]  /*7f80*/  @!P0 NANOSLEEP.SYNCS 0x989680 ;  /* 0x009896800000895d */ /* 0x004fea0003900000 */
[----:B------:R-:W2:Y:S02]  /*7f90*/  @!P0 SYNCS.PHASECHK.TRANS64 P0, [R0+URZ], R3 ;  /* 0x00000003000085a7 */ /* 0x000ea400080010ff */
[----:B--2---:R-:W-:Y:S05]  /*7fa0*/  @!P0 BRA `(.L_x_146) ;  /* 0xfffffffc00f08947 */ /* 0x004fea000383ffff */
[----:B------:R-:W-:Y:S05]  /*7fb0*/  BRA `(.L_x_147) ;  /* 0xffffffa800ec7947 */ /* 0x000fea000383ffff */
.L_x_50:
[----:B------:R-:W-:-:S07]  /*7fc0*/  MOV R0, UR5 ;  /* 0x0000000500007c02 */ /* 0x000fce0008000f00 */
.L_x_148:
[----:B-1----:R1:W2:Y:S02]  /*7fd0*/  SYNCS.PHASECHK.TRANS64.TRYWAIT P0, [R0+URZ], R3 ;  /* 0x00000003000075a7 */ /* 0x0022a400080011ff */
[----:B--2---:R-:W-:Y:S05]  /*7fe0*/  @!P0 NANOSLEEP.SYNCS 0x989680 ;  /* 0x009896800000895d */ /* 0x004fea0003900000 */
[----:B------:R-:W2:Y:S02]  /*7ff0*/  @!P0 SYNCS.PHASECHK.TRANS64 P0, [R0+URZ], R3 ;  /* 0x00000003000085a7 */ /* 0x000ea400080010ff */
[----:B--2---:R-:W-:Y:S05]  /*8000*/  @!P0 BRA `(.L_x_148) ;  /* 0xfffffffc00f08947 */ /* 0x004fea000383ffff */
[----:B------:R-:W-:Y:S05]  /*8010*/  BRA `(.L_x_149) ;  /* 0xffffffa800f87947 */ /* 0x000fea000383ffff */
.L_x_51:
[----:B------:R-:W-:-:S07]  /*8020*/  MOV R0, UR5 ;  /* 0x0000000500007c02 */ /* 0x000fce0008000f00 */
.L_x_150:
[----:B-1----:R1:W2:Y:S02]  /*8030*/  SYNCS.PHASECHK.TRANS64.TRYWAIT P0, [R0+URZ], R3 ;  /* 0x00000003000075a7 */ /* 0x0022a400080011ff */
[----:B--2---:R-:W-:Y:S05]  /*8040*/  @!P0 NANOSLEEP.SYNCS 0x989680 ;  /* 0x009896800000895d */ /* 0x004fea0003900000 */
[----:B------:R-:W2:Y:S02]  /*8050*/  @!P0 SYNCS.PHASECHK.TRANS64 P0, [R0+URZ], R3 ;  /* 0x00000003000085a7 */ /* 0x000ea400080010ff */
[----:B--2---:R-:W-:Y:S05]  /*8060*/  @!P0 BRA `(.L_x_150) ;  /* 0xfffffffc00f08947 */ /* 0x004fea000383ffff */
[----:B------:R-:W-:Y:S05]  /*8070*/  BRA `(.L_x_151) ;  /* 0xffffffac00047947 */ /* 0x000fea000383ffff */
.L_x_52:
[----:B------:R-:W-:-:S07]  /*8080*/  MOV R0, UR5 ;  /* 0x0000000500007c02 */ /* 0x000fce0008000f00 */
.L_x_152:
[----:B-1----:R1:W2:Y:S02]  /*8090*/  SYNCS.PHASECHK.TRANS64.TRYWAIT P0, [R0+URZ], R3 ;  /* 0x00000003000075a7 */ /* 0x0022a400080011ff */
[----:B--2---:R-:W-:Y:S05]  /*80a0*/  @!P0 NANOSLEEP.SYNCS 0x989680 ;  /* 0x009896800000895d */ /* 0x004fea0003900000 */
[----:B------:R-:W2:Y:S02]  /*80b0*/  @!P0 SYNCS.PHASECHK.TRANS64 P0, [R0+URZ], R3 ;  /* 0x00000003000085a7 */ /* 0x000ea400080010ff */
[----:B--2---:R-:W-:Y:S05]  /*80c0*/  @!P0 BRA `(.L_x_152) ;  /* 0xfffffffc00f08947 */ /* 0x004fea000383ffff */
[----:B------:R-:W-:Y:S05]  /*80d0*/  BRA `(.L_x_153) ;  /* 0xffffffac00107947 */ /* 0x000fea000383ffff */
.L_x_53:
[----:B------:R-:W-:-:S07]  /*80e0*/  MOV R0, UR5 ;  /* 0x0000000500007c02 */ /* 0x000fce0008000f00 */
.L_x_154:
[----:B-1----:R1:W2:Y:S02]  /*80f0*/  SYNCS.PHASECHK.TRANS64.TRYWAIT P0, [R0+URZ], R3 ;  /* 0x00000003000075a7 */ /* 0x0022a400080011ff */
[----:B--2---:R-:W-:Y:S05]  /*8100*/  @!P0 NANOSLEEP.SYNCS 0x989680 ;  /* 0x009896800000895d */ /* 0x004fea0003900000 */
[----:B------:R-:W2:Y:S02]  /*8110*/  @!P0 SYNCS.PHASECHK.TRANS64 P0, [R0+URZ], R3 ;  /* 0x00000003000085a7 */ /* 0x000ea400080010ff */
[----:B--2---:R-:W-:Y:S05]  /*8120*/  @!P0 BRA `(.L_x_154) ;  /* 0xfffffffc00f08947 */ /* 0x004fea000383ffff */
[----:B------:R-:W-:Y:S05]  /*8130*/  BRA `(.L_x_155) ;  /* 0xffffffac001c7947 */ /* 0x000fea000383ffff */
.L_x_54:
[----:B------:R-:W-:-:S07]  /*8140*/  MOV R0, UR5 ;  /* 0x0000000500007c02 */ /* 0x000fce0008000f00 */
.L_x_156:
[----:B-1----:R1:W2:Y:S02]  /*8150*/  SYNCS.PHASECHK.TRANS64.TRYWAIT P0, [R0+URZ], R3 ;  /* 0x00000003000075a7 */ /* 0x0022a400080011ff */
[----:B--2---:R-:W-:Y:S05]  /*8160*/  @!P0 NANOSLEEP.SYNCS 0x989680 ;  /* 0x009896800000895d */ /* 0x004fea0003900000 */
[----:B------:R-:W2:Y:S02]  /*8170*/  @!P0 SYNCS.PHASECHK.TRANS64 P0, [R0+URZ], R3 ;  /* 0x00000003000085a7 */ /* 0x000ea400080010ff */
[----:B--2---:R-:W-:Y:S05]  /*8180*/  @!P0 BRA `(.L_x_156) ;  /* 0xfffffffc00f08947 */ /* 0x004fea000383ffff */
[----:B------:R-:W-:Y:S05]  /*8190*/  BRA `(.L_x_157) ;  /* 0xffffffac00287947 */ /* 0x000fea000383ffff */
.L_x_55:
[----:B------:R-:W-:-:S07]  /*81a0*/  MOV R0, UR5 ;  /* 0x0000000500007c02 */ /* 0x000fce0008000f00 */
.L_x_158:
[----:B-1----:R1:W2:Y:S02]  /*81b0*/  SYNCS.PHASECHK.TRANS64.TRYWAIT P0, [R0+URZ], R3 ;  /* 0x00000003000075a7 */ /* 0x0022a400080011ff */
[----:B--2---:R-:W-:Y:S05]  /*81c0*/  @!P0 NANOSLEEP.SYNCS 0x989680 ;  /* 0x009896800000895d */ /* 0x004fea0003900000 */
[----:B------:R-:W2:Y:S02]  /*81d0*/  @!P0 SYNCS.PHASECHK.TRANS64 P0, [R0+URZ], R3 ;  /* 0x00000003000085a7 */ /* 0x000ea400080010ff */
[----:B--2---:R-:W-:Y:S05]  /*81e0*/  @!P0 BRA `(.L_x_158) ;  /* 0xfffffffc00f08947 */ /* 0x004fea000383ffff */
[----:B------:R-:W-:Y:S05]  /*81f0*/  BRA `(.L_x_159) ;  /* 0xffffffac00347947 */ /* 0x000fea000383ffff */
.L_x_58:
[----:B--2---:R2:W3:Y:S02]  /*8200*/  SYNCS.PHASECHK.TRANS64.TRYWAIT P0, [R2+URZ+0x170], R4 ;  /* 0x00017004020075a7 */ /* 0x0044e400080011ff */
[----:B---3--:R-:W-:Y:S05]  /*8210*/  @!P0 NANOSLEEP.SYNCS 0x989680 ;  /* 0x009896800000895d */ /* 0x008fea0003900000 */
[----:B------:R-:W3:Y:S02]  /*8220*/  @!P0 SYNCS.PHASECHK.TRANS64 P0, [R2+URZ+0x170], R4 ;  /* 0x00017004020085a7 */ /* 0x000ee400080010ff */
[----:B---3--:R-:W-:Y:S05]  /*8230*/  @!P0 BRA `(.L_x_58) ;  /* 0xfffffffc00f08947 */ /* 0x008fea000383ffff */
[----:B------:R-:W-:Y:S05]  /*8240*/  BRA `(.L_x_160) ;  /* 0xffffffac00907947 */ /* 0x000fea000383ffff */
.L_x_59:
[----:B------:R-:W-:-:S07]  /*8250*/  MOV R2, UR4 ;  /* 0x0000000400027c02 */ /* 0x000fce0008000f00 */
.L_x_161:
[----:B--2---:R2:W3:Y:S02]  /*8260*/  SYNCS.PHASECHK.TRANS64.TRYWAIT P0, [R2+URZ+0x120], R5 ;  /* 0x00012005020075a7 */ /* 0x0044e400080011ff */
[----:B---3--:R-:W-:Y:S05]  /*8270*/  @!P0 NANOSLEEP.SYNCS 0x989680 ;  /* 0x009896800000895d */ /* 0x008fea0003900000 */
[----:B------:R-:W3:Y:S02]  /*8280*/  @!P0 SYNCS.PHASECHK.TRANS64 P0, [R2+URZ+0x120], R5 ;  /* 0x00012005020085a7 */ /* 0x000ee400080010ff */
[----:B---3--:R-:W-:Y:S05]  /*8290*/  @!P0 BRA `(.L_x_161) ;  /* 0xfffffffc00f08947 */ /* 0x008fea000383ffff */
[----:B------:R-:W-:Y:S05]  /*82a0*/  BRA `(.L_x_162) ;  /* 0xffffffac00a07947 */ /* 0x000fea000383ffff */
.L_x_60:
[----:B--2---:R2:W3:Y:S02]  /*82b0*/  SYNCS.PHASECHK.TRANS64.TRYWAIT P1, [R2+URZ+0x110], R4 ;  /* 0x00011004020075a7 */ /* 0x0044e400080211ff */
[----:B---3--:R-:W-:Y:S05]  /*82c0*/  @!P1 NANOSLEEP.SYNCS 0x989680 ;  /* 0x009896800000995d */ /* 0x008fea0003900000 */
[----:B------:R-:W3:Y:S02]  /*82d0*/  @!P1 SYNCS.PHASECHK.TRANS64 P1, [R2+URZ+0x110], R4 ;  /* 0x00011004020095a7 */ /* 0x000ee400080210ff */
[----:B---3--:R-:W-:Y:S05]  /*82e0*/  @!P1 BRA `(.L_x_60) ;  /* 0xfffffffc00f09947 */ /* 0x008fea000383ffff */
[----:B------:R-:W-:Y:S05]  /*82f0*/  BRA `(.L_x_163) ;  /* 0xffffffac00d07947 */ /* 0x000fea000383ffff */
.L_x_63:
[----:B------:R-:W-:-:S07]  /*8300*/  MOV R0, UR4 ;  /* 0x0000000400007c02 */ /* 0x000fce0008000f00 */
.L_x_164:
[----:B--2---:R2:W3:Y:S02]  /*8310*/  SYNCS.PHASECHK.TRANS64.TRYWAIT P0, [R0+URZ+0x120], R2 ;  /* 0x00012002000075a7 */ /* 0x0044e400080011ff */
[----:B---3--:R-:W-:Y:S05]  /*8320*/  @!P0 NANOSLEEP.SYNCS 0x989680 ;  /* 0x009896800000895d */ /* 0x008fea0003900000 */
[----:B------:R-:W3:Y:S02]  /*8330*/  @!P0 SYNCS.PHASECHK.TRANS64 P0, [R0+URZ+0x120], R2 ;  /* 0x00012002000085a7 */ /* 0x000ee400080010ff */
[----:B---3--:R-:W-:Y:S05]  /*8340*/  @!P0 BRA `(.L_x_164) ;  /* 0xfffffffc00f08947 */ /* 0x008fea000383ffff */
[----:B------:R-:W-:Y:S05]  /*8350*/  BRA `(.L_x_62) ;  /* 0xffffffb000247947 */ /* 0x000fea000383ffff */
.L_x_70:
[----:B-1----:R1:W2:Y:S02]  /*8360*/  SYNCS.PHASECHK.TRANS64.TRYWAIT P1, [R0+URZ+0x110], R2 ;  /* 0x00011002000075a7 */ /* 0x0022a400080211ff */
[----:B--2---:R-:W-:Y:S05]  /*8370*/  @!P1 NANOSLEEP.SYNCS 0x989680 ;  /* 0x009896800000995d */ /* 0x004fea0003900000 */
[----:B------:R-:W2:Y:S02]  /*8380*/  @!P1 SYNCS.PHASECHK.TRANS64 P1, [R0+URZ+0x110], R2 ;  /* 0x00011002000095a7 */ /* 0x000ea400080210ff */
[----:B--2---:R-:W-:Y:S05]  /*8390*/  @!P1 BRA `(.L_x_70) ;  /* 0xfffffffc00f09947 */ /* 0x004fea000383ffff */
[----:B------:R-:W-:Y:S05]  /*83a0*/  BRA `(.L_x_165) ;  /* 0xffffffb400987947 */ /* 0x000fea000383ffff */
.L_x_71:
[----:B------:R-:W-:-:S07]  /*83b0*/  MOV R2, UR31 ;  /* 0x0000001f00027c02 */ /* 0x000fce0008000f00 */
.L_x_166:
[----:B-1----:R1:W2:Y:S02]  /*83c0*/  SYNCS.PHASECHK.TRANS64.TRYWAIT P0, [R2+URZ+0x150], R0 ;  /* 0x00015000020075a7 */ /* 0x0022a400080011ff */
[----:B--2---:R-:W-:Y:S05]  /*83d0*/  @!P0 NANOSLEEP.SYNCS 0x989680 ;  /* 0x009896800000895d */ /* 0x004fea0003900000 */
[----:B------:R-:W2:Y:S02]  /*83e0*/  @!P0 SYNCS.PHASECHK.TRANS64 P0, [R2+URZ+0x150], R0 ;  /* 0x00015000020085a7 */ /* 0x000ea400080010ff */
[----:B--2---:R-:W-:Y:S05]  /*83f0*/  @!P0 BRA `(.L_x_166) ;  /* 0xfffffffc00f08947 */ /* 0x004fea000383ffff */
[----:B------:R-:W-:Y:S05]  /*8400*/  BRA `(.L_x_167) ;  /* 0xffffffb400e87947 */ /* 0x000fea000383ffff */
.L_x_74:
[----:B------:R-:W-:Y:S07]  /*8410*/  MOV R0, UR5 ;  /* 0x0000000500007c02 */ /* 0x000fee0008000f00 */
.L_x_168:
[----:B-1----:R1:W2:Y:S02]  /*8420*/  SYNCS.PHASECHK.TRANS64.TRYWAIT P0, [R0+URZ], R2 ;  /* 0x00000002000075a7 */ /* 0x0022a400080011ff */
[----:B--2---:R-:W-:Y:S05]  /*8430*/  @!P0 NANOSLEEP.SYNCS 0x989680 ;  /* 0x009896800000895d */ /* 0x004fea0003900000 */
[----:B------:R-:W2:Y:S02]  /*8440*/  @!P0 SYNCS.PHASECHK.TRANS64 P0, [R0+URZ], R2 ;  /* 0x00000002000085a7 */ /* 0x000ea400080010ff */
[----:B--2---:R-:W-:Y:S05]  /*8450*/  @!P0 BRA `(.L_x_168) ;  /* 0xfffffffc00f08947 */ /* 0x004fea000383ffff */
[----:B------:R-:W-:Y:S05]  /*8460*/  BRA `(.L_x_73) ;  /* 0xffffffb800047947 */ /* 0x000fea000383ffff */
.L_x_77:
[----:B------:R-:W-:-:S07]  /*8470*/  MOV R0, UR4 ;  /* 0x0000000400007c02 */ /* 0x000fce0008000f00 */
.L_x_169:
[----:B--2---:R2:W4:Y:S02]  /*8480*/  SYNCS.PHASECHK.TRANS64.TRYWAIT P0, [R0+URZ], R2 ;  /* 0x00000002000075a7 */ /* 0x00452400080011ff */
[----:B----4-:R-:W-:Y:S05]  /*8490*/  @!P0 NANOSLEEP.SYNCS 0x989680 ;  /* 0x009896800000895d */ /* 0x010fea0003900000 */
[----:B------:R-:W4:Y:S02]  /*84a0*/  @!P0 SYNCS.PHASECHK.TRANS64 P0, [R0+URZ], R2 ;  /* 0x00000002000085a7 */ /* 0x000f2400080010ff */
[----:B----4-:R-:W-:Y:S05]  /*84b0*/  @!P0 BRA `(.L_x_169) ;  /* 0xfffffffc00f08947 */ /* 0x010fea000383ffff */
[----:B------:R-:W-:Y:S05]  /*84c0*/  BRA `(.L_x_170) ;  /* 0xffffffb800e07947 */ /* 0x000fea000383ffff */
.L_x_78:
[----:B------:R-:W-:-:S07]  /*84d0*/  MOV R0, UR5 ;  /* 0x0000000500007c02 */ /* 0x000fce0008000f00 */
.L_x_171:
[----:B-1----:R1:W2:Y:S02]  /*84e0*/  SYNCS.PHASECHK.TRANS64.TRYWAIT P0, [R0+URZ], R3 ;  /* 0x00000003000075a7 */ /* 0x0022a400080011ff */
[----:B--2---:R-:W-:Y:S05]  /*84f0*/  @!P0 NANOSLEEP.SYNCS 0x989680 ;  /* 0x009896800000895d */ /* 0x004fea0003900000 */
[----:B------:R-:W2:Y:S02]  /*8500*/  @!P0 SYNCS.PHASECHK.TRANS64 P0, [R0+URZ], R3 ;  /* 0x00000003000085a7 */ /* 0x000ea400080010ff */
[----:B--2---:R-:W-:Y:S05]  /*8510*/  @!P0 BRA `(.L_x_171) ;  /* 0xfffffffc00f08947 */ /* 0x004fea000383ffff */
[----:B------:R-:W-:Y:S05]  /*8520*/  BRA `(.L_x_172) ;  /* 0xffffffb800ec7947 */ /* 0x000fea000383ffff */
.L_x_79:
[----:B------:R-:W-:-:S07]  /*8530*/  MOV R0, UR5 ;  /* 0x0000000500007c02 */ /* 0x000fce0008000f00 */
.L_x_173:
[----:B-1----:R1:W2:Y:S02]  /*8540*/  SYNCS.PHASECHK.TRANS64.TRYWAIT P0, [R0+URZ], R3 ;  /* 0x00000003000075a7 */ /* 0x0022a400080011ff */
[----:B--2---:R-:W-:Y:S05]  /*8550*/  @!P0 NANOSLEEP.SYNCS 0x989680 ;  /* 0x009896800000895d */ /* 0x004fea0003900000 */
[----:B------:R-:W2:Y:S02]  /*8560*/  @!P0 SYNCS.PHASECHK.TRANS64 P0, [R0+URZ], R3 ;  /* 0x00000003000085a7 */ /* 0x000ea400080010ff */
[----:B--2---:R-:W-:Y:S05]  /*8570*/  @!P0 BRA `(.L_x_173) ;  /* 0xfffffffc00f08947 */ /* 0x004fea000383ffff */
[----:B------:R-:W-:Y:S05]  /*8580*/  BRA `(.L_x_174) ;  /* 0xffffffb800f87947 */ /* 0x000fea000383ffff */
.L_x_80:
[----:B-1----:R-:W-:-:S07]  /*8590*/  MOV R0, UR4 ;  /* 0x0000000400007c02 */ /* 0x002fce0008000f00 */
.L_x_175:
[----:B-1----:R1:W2:Y:S02]  /*85a0*/  SYNCS.PHASECHK.TRANS64.TRYWAIT P0, [R0+URZ], R2 ;  /* 0x00000002000075a7 */ /* 0x0022a400080011ff */
[----:B--2---:R-:W-:Y:S05]  /*85b0*/  @!P0 NANOSLEEP.SYNCS 0x989680 ;  /* 0x009896800000895d */ /* 0x004fea0003900000 */
[----:B------:R-:W2:Y:S02]  /*85c0*/  @!P0 SYNCS.PHASECHK.TRANS64 P0, [R0+URZ], R2 ;  /* 0x00000002000085a7 */ /* 0x000ea400080010ff */
[----:B--2---:R-:W-:Y:S05]  /*85d0*/  @!P0 BRA `(.L_x_175) ;  /* 0xfffffffc00f08947 */ /* 0x004fea000383ffff */
[----:B------:R-:W-:Y:S05]  /*85e0*/  BRA `(.L_x_176) ;  /* 0xffffffbc00047947 */ /* 0x000fea000383ffff */
.L_x_85:
[----:B--2---:R2:W3:Y:S02]  /*85f0*/  SYNCS.PHASECHK.TRANS64.TRYWAIT P0, [R8+URZ+0x110], R0 ;  /* 0x00011000080075a7 */ /* 0x0044e400080011ff */
[----:B---3--:R-:W-:Y:S05]  /*8600*/  @!P0 NANOSLEEP.SYNCS 0x989680 ;  /* 0x009896800000895d */ /* 0x008fea0003900000 */
[----:B------:R-:W3:Y:S02]  /*8610*/  @!P0 SYNCS.PHASECHK.TRANS64 P0, [R8+URZ+0x110], R0 ;  /* 0x00011000080085a7 */ /* 0x000ee400080010ff */
[----:B---3--:R-:W-:Y:S05]  /*8620*/  @!P0 BRA `(.L_x_85) ;  /* 0xfffffffc00f08947 */ /* 0x008fea000383ffff */
[----:B------:R-:W-:Y:S05]  /*8630*/  BRA `(.L_x_177) ;  /* 0xffffffc000287947 */ /* 0x000fea000383ffff */
.L_x_88:
[----:B--2---:R-:W-:Y:S07]  /*8640*/  MOV R0, UR24 ;  /* 0x0000001800007c02 */ /* 0x004fee0008000f00 */
.L_x_178:
[----:B--2---:R2:W3:Y:S02]  /*8650*/  SYNCS.PHASECHK.TRANS64.TRYWAIT P1, [R0+URZ+0x108], R2 ;  /* 0x00010802000075a7 */ /* 0x0044e400080211ff */
[----:B---3--:R-:W-:Y:S05]  /*8660*/  @!P1 NANOSLEEP.SYNCS 0x989680 ;  /* 0x009896800000995d */ /* 0x008fea0003900000 */
[----:B------:R-:W3:Y:S02]  /*8670*/  @!P1 SYNCS.PHASECHK.TRANS64 P1, [R0+URZ+0x108], R2 ;  /* 0x00010802000095a7 */ /* 0x000ee400080210ff */
[----:B---3--:R-:W-:Y:S05]  /*8680*/  @!P1 BRA `(.L_x_178) ;  /* 0xfffffffc00f09947 */ /* 0x008fea000383ffff */
[----:B------:R-:W-:Y:S05]  /*8690*/  BRA `(.L_x_87) ;  /* 0xffffffc400a07947 */ /* 0x000fea000383ffff */
.L_x_91:
[----:B------:R-:W-:Y:S07]  /*86a0*/  MOV R0, UR4 ;  /* 0x0000000400007c02 */ /* 0x000fee0008000f00 */
.L_x_179:
[----:B--2---:R2:W3:Y:S02]  /*86b0*/  SYNCS.PHASECHK.TRANS64.TRYWAIT P0, [R0+URZ+0xe8], R2 ;  /* 0x0000e802000075a7 */ /* 0x0044e400080011ff */
[----:B---3--:R-:W-:Y:S05]  /*86c0*/  @!P0 NANOSLEEP.SYNCS 0x989680 ;  /* 0x009896800000895d */ /* 0x008fea0003900000 */
[----:B------:R-:W3:Y:S02]  /*86d0*/  @!P0 SYNCS.PHASECHK.TRANS64 P0, [R0+URZ+0xe8], R2 ;  /* 0x0000e802000085a7 */ /* 0x000ee400080010ff */
[----:B---3--:R-:W-:Y:S05]  /*86e0*/  @!P0 BRA `(.L_x_179) ;  /* 0xfffffffc00f08947 */ /* 0x008fea000383ffff */
[----:B------:R-:W-:Y:S05]  /*86f0*/  BRA `(.L_x_180) ;  /* 0xffffffc400fc7947 */ /* 0x000fea000383ffff */
.L_x_92:
[----:B------:R-:W-:Y:S07]  /*8700*/  MOV R2, UR5 ;  /* 0x0000000500027c02 */ /* 0x000fee0008000f00 */
.L_x_181:
[----:B--2---:R2:W3:Y:S02]  /*8710*/  SYNCS.PHASECHK.TRANS64.TRYWAIT P0, [R2+URZ+0xe8], R0 ;  /* 0x0000e800020075a7 */ /* 0x0044e400080011ff */
[----:B---3--:R-:W-:Y:S05]  /*8720*/  @!P0 NANOSLEEP.SYNCS 0x989680 ;  /* 0x009896800000895d */ /* 0x008fea0003900000 */
[----:B------:R-:W3:Y:S02]  /*8730*/  @!P0 SYNCS.PHASECHK.TRANS64 P0, [R2+URZ+0xe8], R0 ;  /* 0x0000e800020085a7 */ /* 0x000ee400080010ff */
[----:B---3--:R-:W-:Y:S05]  /*8740*/  @!P0 BRA `(.L_x_181) ;  /* 0xfffffffc00f08947 */ /* 0x008fea000383ffff */
[----:B------:R-:W-:Y:S05]  /*8750*/  BRA `(.L_x_182) ;  /* 0xffffffc800647947 */ /* 0x000fea000383ffff */
.L_x_94:
[----:B------:R-:W-:-:S07]  /*8760*/  MOV R0, UR4 ;  /* 0x0000000400007c02 */ /* 0x000fce0008000f00 */
.L_x_183:
[----:B---3--:R3:W4:Y:S02]  /*8770*/  SYNCS.PHASECHK.TRANS64.TRYWAIT P0, [R0+URZ], R2 ;  /* 0x00000002000075a7 */ /* 0x00872400080011ff */
[----:B----4-:R-:W-:Y:S05]  /*8780*/  @!P0 NANOSLEEP.SYNCS 0x989680 ;  /* 0x009896800000895d */ /* 0x010fea0003900000 */
[----:B------:R-:W4:Y:S02]  /*8790*/  @!P0 SYNCS.PHASECHK.TRANS64 P0, [R0+URZ], R2 ;  /* 0x00000002000085a7 */ /* 0x000f2400080010ff */
[----:B----4-:R-:W-:Y:S05]  /*87a0*/  @!P0 BRA `(.L_x_183) ;  /* 0xfffffffc00f08947 */ /* 0x010fea000383ffff */
[----:B------:R-:W-:Y:S05]  /*87b0*/  BRA `(.L_x_184) ;  /* 0xffffffc800f87947 */ /* 0x000fea000383ffff */
.L_x_95:
[----:B------:R-:W-:-:S07]  /*87c0*/  MOV R0, UR5 ;  /* 0x0000000500007c02 */ /* 0x000fce0008000f00 */
.L_x_185:
[----:B--2---:R2:W3:Y:S02]  /*87d0*/  SYNCS.PHASECHK.TRANS64.TRYWAIT P0, [R0+URZ], R2 ;  /* 0x00000002000075a7 */ /* 0x0044e400080011ff */
[----:B---3--:R-:W-:Y:S05]  /*87e0*/  @!P0 NANOSLEEP.SYNCS 0x989680 ;  /* 0x009896800000895d */ /* 0x008fea0003900000 */
[----:B------:R-:W3:Y:S02]  /*87f0*/  @!P0 SYNCS.PHASECHK.TRANS64 P0, [R0+URZ], R2 ;  /* 0x00000002000085a7 */ /* 0x000ee400080010ff */
[----:B---3--:R-:W-:Y:S05]  /*8800*/  @!P0 BRA `(.L_x_185) ;  /* 0xfffffffc00f08947 */ /* 0x008fea000383ffff */
[----:B------:R-:W-:Y:S05]  /*8810*/  BRA `(.L_x_186) ;  /* 0xffffffcc00047947 */ /* 0x000fea000383ffff */
.L_x_97:
[----:B-1----:R1:W2:Y:S02]  /*8820*/  SYNCS.PHASECHK.TRANS64.TRYWAIT P0, [R0+URZ+0x110], R2 ;  /* 0x00011002000075a7 */ /* 0x0022a400080011ff */
[----:B--2---:R-:W-:Y:S05]  /*8830*/  @!P0 NANOSLEEP.SYNCS 0x989680 ;  /* 0x009896800000895d */ /* 0x004fea0003900000 */
[----:B------:R-:W2:Y:S02]  /*8840*/  @!P0 SYNCS.PHASECHK.TRANS64 P0, [R0+URZ+0x110], R2 ;  /* 0x00011002000085a7 */ /* 0x000ea400080010ff */
[----:B--2---:R-:W-:Y:S05]  /*8850*/  @!P0 BRA `(.L_x_97) ;  /* 0xfffffffc00f08947 */ /* 0x004fea000383ffff */
[----:B------:R-:W-:Y:S05]  /*8860*/  BRA `(.L_x_187) ;  /* 0xffffffcc00f07947 */ /* 0x000fea000383ffff */
.L_x_107:
[----:B-1----:R1:W3:Y:S02]  /*8870*/  SYNCS.PHASECHK.TRANS64.TRYWAIT P1, [R2+URZ+0xd0], R4 ;  /* 0x0000d004020075a7 */ /* 0x0022e400080211ff */
[----:B---3--:R-:W-:Y:S05]  /*8880*/  @!P1 NANOSLEEP.SYNCS 0x989680 ;  /* 0x009896800000995d */ /* 0x008fea0003900000 */
[----:B------:R-:W3:Y:S02]  /*8890*/  @!P1 SYNCS.PHASECHK.TRANS64 P1, [R2+URZ+0xd0], R4 ;  /* 0x0000d004020095a7 */ /* 0x000ee400080210ff */
[----:B---3--:R-:W-:Y:S05]  /*88a0*/  @!P1 BRA `(.L_x_107) ;  /* 0xfffffffc00f09947 */ /* 0x008fea000383ffff */
[----:B------:R-:W-:Y:S05]  /*88b0*/  BRA `(.L_x_106) ;  /* 0xffffffdc00607947 */ /* 0x000fea000383ffff */
.L_x_109:
[----:B-1----:R1:W2:Y:S02]  /*88c0*/  SYNCS.PHASECHK.TRANS64.TRYWAIT P0, [R27+URZ+0x130], R3 ;  /* 0x000130031b0075a7 */ /* 0x0022a400080011ff */
[----:B--2---:R-:W-:Y:S05]  /*88d0*/  @!P0 NANOSLEEP.SYNCS 0x989680 ;  /* 0x009896800000895d */ /* 0x004fea0003900000 */
[----:B------:R-:W2:Y:S02]  /*88e0*/  @!P0 SYNCS.PHASECHK.TRANS64 P0, [R27+URZ+0x130], R3 ;  /* 0x000130031b0085a7 */ /* 0x000ea400080010ff */
[----:B--2---:R-:W-:Y:S05]  /*88f0*/  @!P0 BRA `(.L_x_109) ;  /* 0xfffffffc00f08947 */ /* 0x004fea000383ffff */
[----:B------:R-:W-:Y:S05]  /*8900*/  BRA `(.L_x_108) ;  /* 0xffffffdc00b07947 */ /* 0x000fea000383ffff */
.L_x_120:
[----:B-1----:R1:W2:Y:S02]  /*8910*/  SYNCS.PHASECHK.TRANS64.TRYWAIT P0, [R2+URZ+0xd0], R63 ;  /* 0x0000d03f020075a7 */ /* 0x0022a400080011ff */
[----:B--2---:R-:W-:Y:S05]  /*8920*/  @!P0 NANOSLEEP.SYNCS 0x989680 ;  /* 0x009896800000895d */ /* 0x004fea0003900000 */
[----:B------:R-:W2:Y:S02]  /*8930*/  @!P0 SYNCS.PHASECHK.TRANS64 P0, [R2+URZ+0xd0], R63 ;  /* 0x0000d03f020085a7 */ /* 0x000ea400080010ff */
[----:B--2---:R-:W-:Y:S05]  /*8940*/  @!P0 BRA `(.L_x_120) ;  /* 0xfffffffc00f08947 */ /* 0x004fea000383ffff */
[----:B------:R-:W-:Y:S05]  /*8950*/  BRA `(.L_x_119) ;  /* 0xffffffe400c47947 */ /* 0x000fea000383ffff */
        .weak           $__internal_0_$__cuda_sm10x_tcgen05_guardrail_trap_col_being_dealloced_not_returned_by_alloc
        .type           $__internal_0_$__cuda_sm10x_tcgen05_guardrail_trap_col_being_dealloced_not_returned_by_alloc,@function
        .size           $__internal_0_$__cuda_sm10x_tcgen05_guardrail_trap_col_being_dealloced_not_returned_by_alloc,($__internal_1_$__cuda_sm10x_tcgen05_guardrail_trap_phase_invalid_during_alloc - $__internal_0_$__cuda_sm10x_tcgen05_guardrail_trap_col_being_dealloced_not_returned_by_alloc)
$__internal_0_$__cuda_sm10x_tcgen05_guardrail_trap_col_being_dealloced_not_returned_by_alloc:
[----:B------:R-:W-:Y:S05]  /*8960*/  BPT.TRAP 0x1 ;  /* 0x000000040000795c */ /* 0x000fea0000300000 */
[----:B------:R-:W-:-:S04]  /*8970*/  HFMA2 R3, -RZ, RZ, 0, 0 ;  /* 0x00000000ff037431 */ /* 0x000fc800000001ff */
[----:B------:R-:W-:Y:S05]  /*8980*/  RET.REL.NODEC R2 `(_ZN7cutlass13device_kernelINS_4gemm6kernel13GemmUniversalIN4cute5tupleIJiiiiEEENS1_10collective13CollectiveMmaINS1_35MainloopSm100TmaUmmaWarpSpecializedILi13ELi2ELi4ENS5_IJNS4_1CILi2EEENSA_ILi1EEESC_EEEEENS5_IJNSA_ILi64EEESF_SF_EEENS_6half_tENS5_IJlSC_lEEESH_SI_NS4_8TiledMMAINS4_8MMA_AtomIJNS4_20SM100_MMA_F16BF16_SSISH_SH_fLi64ELi64ELNS4_4UMMA5MajorE0ELSN_0ELNSM_7ScaleInE0ELSO_0EEEEEENS4_6LayoutINS5_IJSC_SC_SC_EEENS5_IJNSA_ILi0EEEST_ST_EEEEENS5_IJNS4_10UnderscoreESW_SW_EEEEENS4_13SM90_TMA_LOADENS4_14ComposedLayoutINS4_7SwizzleILi3ELi4ELi3EEENS4_18smem_ptr_flag_bitsILi16EEENSR_INS5_IJNSA_ILi8EEESF_EEENS5_IJSF_SC_EEEEEEEvNS4_8identityENS4_23SM90_TMA_LOAD_MULTICASTES19_vS1A_EENS_8epilogue10collective18CollectiveEpilogueINS1D_23Sm100TmaWarpSpecializedILi3ELi2ELi16ELb1ELb0EEEJSG_NS5_IJNSR_ISF_SC_EENSR_INSA_ILi32EEESC_EEEEESH_SI_SH_SI_NS1D_6fusion15FusionCallbacksIS1H_NS1M_17LinearCombinationISH_fSH_fLNS_15FloatRoundStyleE2EEESG_S1L_JEEENS4_5SM1004TMEM4LOAD26SM100_TMEM_LOAD_16dp256b4xESZ_NS10_INS11_ILi2ELi4ELi3EEES14_NSR_INS5_IJS15_S1J_EEENS5_IJS1J_SC_EEEEEEENS4_17SM75_U32x4_LDSM_NENS4_14SM90_TMA_STOREES20_NS4_17SM90_U32x4_STSM_NENS4_39AutoVectorizingCopyWithAssumedAlignmentILi128EEEEEEvvEEEEvNT_6ParamsE) ;  /* 0xffffff74029c7950 */ /* 0x000fea0003c3ffff */
        .weak           $__internal_1_$__cuda_sm10x_tcgen05_guardrail_trap_phase_invalid_during_alloc
        .type           $__internal_1_$__cuda_sm10x_tcgen05_guardrail_trap_phase_invalid_during_alloc,@function
        .size           $__internal_1_$__cuda_sm10x_tcgen05_guardrail_trap_phase_invalid_during_alloc,($__internal_2_$__cuda_sm10x_tcgen05_guardrail_trap_unallocated_columns_being_dealloced - $__internal_1_$__cuda_sm10x_tcgen05_guardrail_trap_phase_invalid_during_alloc)
$__internal_1_$__cuda_sm10x_tcgen05_guardrail_trap_phase_invalid_during_alloc:
[----:B------:R-:W-:Y:S05]  /*8990*/  BPT.TRAP 0x1 ;  /* 0x000000040000795c */ /* 0x000fea0000300000 */
[----:B------:R-:W-:-:S04]  /*89a0*/  MOV R5, 0x0 ;  /* 0x0000000000057802 */ /* 0x000fc80000000f00 */
[----:B------:R-:W-:Y:S05]  /*89b0*/  RET.REL.NODEC R4 `(_ZN7cutlass13device_kernelINS_4gemm6kernel13GemmUniversalIN4cute5tupleIJiiiiEEENS1_10collective13CollectiveMmaINS1_35MainloopSm100TmaUmmaWarpSpecializedILi13ELi2ELi4ENS5_IJNS4_1CILi2EEENSA_ILi1EEESC_EEEEENS5_IJNSA_ILi64EEESF_SF_EEENS_6half_tENS5_IJlSC_lEEESH_SI_NS4_8TiledMMAINS4_8MMA_AtomIJNS4_20SM100_MMA_F16BF16_SSISH_SH_fLi64ELi64ELNS4_4UMMA5MajorE0ELSN_0ELNSM_7ScaleInE0ELSO_0EEEEEENS4_6LayoutINS5_IJSC_SC_SC_EEENS5_IJNSA_ILi0EEEST_ST_EEEEENS5_IJNS4_10UnderscoreESW_SW_EEEEENS4_13SM90_TMA_LOADENS4_14ComposedLayoutINS4_7SwizzleILi3ELi4ELi3EEENS4_18smem_ptr_flag_bitsILi16EEENSR_INS5_IJNSA_ILi8EEESF_EEENS5_IJSF_SC_EEEEEEEvNS4_8identityENS4_23SM90_TMA_LOAD_MULTICASTES19_vS1A_EENS_8epilogue10collective18CollectiveEpilogueINS1D_23Sm100TmaWarpSpecializedILi3ELi2ELi16ELb1ELb0EEEJSG_NS5_IJNSR_ISF_SC_EENSR_INSA_ILi32EEESC_EEEEESH_SI_SH_SI_NS1D_6fusion15FusionCallbacksIS1H_NS1M_17LinearCombinationISH_fSH_fLNS_15FloatRoundStyleE2EEESG_S1L_JEEENS4_5SM1004TMEM4LOAD26SM100_TMEM_LOAD_16dp256b4xESZ_NS10_INS11_ILi2ELi4ELi3EEES14_NSR_INS5_IJS15_S1J_EEENS5_IJS1J_SC_EEEEEEENS4_17SM75_U32x4_LDSM_NENS4_14SM90_TMA_STOREES20_NS4_17SM90_U32x4_STSM_NENS4_39AutoVectorizingCopyWithAssumedAlignmentILi128EEEEEEvvEEEEvNT_6ParamsE) ;  /* 0xffffff7404907950 */ /* 0x000fea0003c3ffff */
        .weak           $__internal_2_$__cuda_sm10x_tcgen05_guardrail_trap_unallocated_columns_being_dealloced
        .type           $__internal_2_$__cuda_sm10x_tcgen05_guardrail_trap_unallocated_columns_being_dealloced,@function
        .size           $__internal_2_$__cuda_sm10x_tcgen05_guardrail_trap_unallocated_columns_being_dealloced,(.L_x_189 - $__internal_2_$__cuda_sm10x_tcgen05_guardrail_trap_unallocated_columns_being_dealloced)
$__internal_2_$__cuda_sm10x_tcgen05_guardrail_trap_unallocated_columns_being_dealloced:
[----:B------:R-:W-:Y:S05]  /*89c0*/  BPT.TRAP 0x1 ;  /* 0x000000040000795c */ /* 0x000fea0000300000 */
[----:B------:R-:W-:-:S04]  /*89d0*/  HFMA2 R3, -RZ, RZ, 0, 0 ;  /* 0x00000000ff037431 */ /* 0x000fc800000001ff */
[----:B------:R-:W-:Y:S05]  /*89e0*/  RET.REL.NODEC R2 `(_ZN7cutlass13device_kernelINS_4gemm6kernel13GemmUniversalIN4cute5tupleIJiiiiEEENS1_10collective13CollectiveMmaINS1_35MainloopSm100TmaUmmaWarpSpecializedILi13ELi2ELi4ENS5_IJNS4_1CILi2EEENSA_ILi1EEESC_EEEEENS5_IJNSA_ILi64EEESF_SF_EEENS_6half_tENS5_IJlSC_lEEESH_SI_NS4_8TiledMMAINS4_8MMA_AtomIJNS4_20SM100_MMA_F16BF16_SSISH_SH_fLi64ELi64ELNS4_4UMMA5MajorE0ELSN_0ELNSM_7ScaleInE0ELSO_0EEEEEENS4_6LayoutINS5_IJSC_SC_SC_EEENS5_IJNSA_ILi0EEEST_ST_EEEEENS5_IJNS4_10UnderscoreESW_SW_EEEEENS4_13SM90_TMA_LOADENS4_14ComposedLayoutINS4_7SwizzleILi3ELi4ELi3EEENS4_18smem_ptr_flag_bitsILi16EEENSR_INS5_IJNSA_ILi8EEESF_EEENS5_IJSF_SC_EEEEEEEvNS4_8identityENS4_23SM90_TMA_LOAD_MULTICASTES19_vS1A_EENS_8epilogue10collective18CollectiveEpilogueINS1D_23Sm100TmaWarpSpecializedILi3ELi2ELi16ELb1ELb0EEEJSG_NS5_IJNSR_ISF_SC_EENSR_INSA_ILi32EEESC_EEEEESH_SI_SH_SI_NS1D_6fusion15FusionCallbacksIS1H_NS1M_17LinearCombinationISH_fSH_fLNS_15FloatRoundStyleE2EEESG_S1L_JEEENS4_5SM1004TMEM4LOAD26SM100_TMEM_LOAD_16dp256b4xESZ_NS10_INS11_ILi2ELi4ELi3EEES14_NSR_INS5_IJS15_S1J_EEENS5_IJS1J_SC_EEEEEEENS4_17SM75_U32x4_LDSM_NENS4_14SM90_TMA_STOREES20_NS4_17SM90_U32x4_STSM_NENS4_39AutoVectorizingCopyWithAssumedAlignmentILi128EEEEEEvvEEEEvNT_6ParamsE) ;  /* 0xffffff7402847950 */ /* 0x000fea0003c3ffff */
.L_x_188:
[----:B------:R-:W-:-:S00]  /*89f0*/  BRA `(.L_x_188) ;  /* 0xfffffffc00fc7947 */ /* 0x000fc0000383ffff */
[----:B------:R-:W-:-:S00]  /*8a00*/  NOP ;  /* 0x0000000000007918 */ /* 0x000fc00000000000 */
[----:B------:R-:W-:-:S00]  /*8a10*/  NOP ;  /* 0x0000000000007918 */ /* 0x000fc00000000000 */
[----:B------:R-:W-:-:S00]  /*8a20*/  NOP ;  /* 0x0000000000007918 */ /* 0x000fc00000000000 */
[----:B------:R-:W-:-:S00]  /*8a30*/  NOP ;  /* 0x0000000000007918 */ /* 0x000fc00000000000 */
[----:B------:R-:W-:-:S00]  /*8a40*/  NOP ;  /* 0x0000000000007918 */ /* 0x000fc00000000000 */
[----:B------:R-:W-:-:S00]  /*8a50*/  NOP ;  /* 0x0000000000007918 */ /* 0x000fc00000000000 */
[----:B------:R-:W-:-:S00]  /*8a60*/  NOP ;  /* 0x0000000000007918 */ /* 0x000fc00000000000 */
[----:B------:R-:W-:-:S00]  /*8a70*/  NOP ;  /* 0x0000000000007918 */ /* 0x000fc00000000000 */
.L_x_189:


//--------------------- .nv.global.init           --------------------------
	.section	.nv.global.init,"aw",@progbits
.nv.global.init:
	.type		$str$27,@object
	.size		$str$27,($str$28 - $str$27)
$str$27:
        /*0000*/ 	.byte	0x28, 0x61, 0x64, 0x64, 0x72, 0x65, 0x73, 0x73, 0x20, 0x26, 0x20, 0x6d, 0x61, 0x73, 0x6b, 0x29
        /*0010*/ 	.byte	0x20, 0x3d, 0x3d, 0x20, 0x30, 0x00
	.type		$str$28,@object
	.size		$str$28,($str$26 - $str$28)
$str$28:
        /*0016*/ 	.byte	0x2f, 0x74, 0x6d, 0x70, 0x2f, 0x63, 0x75, 0x74, 0x6c, 0x61, 0x73, 0x73, 0x5f, 0x73, 0x77, 0x65
        /*0026*/ 	.byte	0x65, 0x70, 0x5f, 0x73, 0x72, 0x63, 0x2f, 0x69, 0x6e, 0x63, 0x6c, 0x75, 0x64, 0x65, 0x2f, 0x63
        /*0036*/ 	.byte	0x75, 0x74, 0x65, 0x2f, 0x70, 0x6f, 0x69, 0x6e, 0x74, 0x65, 0x72, 0x5f, 0x66, 0x6c, 0x61, 0x67
        /*0046*/ 	.byte	0x67, 0x65, 0x64, 0x2e, 0x68, 0x70, 0x70, 0x00
	.type		$str$26,@object
	.size		$str$26,($str$25 - $str$26)
$str$26:
        /*004e*/ 	.byte	0x2f, 0x74, 0x6d, 0x70, 0x2f, 0x63, 0x75, 0x74, 0x6c, 0x61, 0x73, 0x73, 0x5f, 0x73, 0x77, 0x65
        /*005e*/ 	.byte	0x65, 0x70, 0x5f, 0x73, 0x72, 0x63, 0x2f, 0x69, 0x6e, 0x63, 0x6c, 0x75, 0x64, 0x65, 0x2f, 0x63
        /*006e*/ 	.byte	0x75, 0x74, 0x65, 0x2f, 0x61, 0x74, 0x6f, 0x6d, 0x2f, 0x63, 0x6f, 0x70, 0x79, 0x5f, 0x74, 0x72
        /*007e*/ 	.byte	0x61, 0x69, 0x74, 0x73, 0x5f, 0x73, 0x6d, 0x31, 0x30, 0x30, 0x2e, 0x68, 0x70, 0x70, 0x00
	.type		$str$25,@object
	.size		$str$25,(__unnamed_1 - $str$25)
$str$25:
        /*008d*/ 	.byte	0x28, 0x28, 0x75, 0x69, 0x6e, 0x74, 0x33, 0x32, 0x5f, 0x74, 0x28, 0x74, 0x68, 0x72, 0x65, 0x61
        /*009d*/ 	.byte	0x64, 0x49, 0x64, 0x78, 0x2e, 0x78, 0x29, 0x20, 0x2f, 0x20, 0x33, 0x32, 0x29, 0x20, 0x25, 0x20
        /*00ad*/ 	.byte	0x34, 0x29, 0x20, 0x3d, 0x3d, 0x20, 0x28, 0x28, 0x28, 0x74, 0x6d, 0x65, 0x6d, 0x5f, 0x61, 0x64
        /*00bd*/ 	.byte	0x64, 0x72, 0x20, 0x3e, 0x3e, 0x20, 0x31, 0x36, 0x29, 0x20, 0x2f, 0x20, 0x33, 0x32, 0x29, 0x20
        /*00cd*/ 	.byte	0x25, 0x20, 0x34, 0x29, 0x00
	.type		__unnamed_1,@object
	.size		__unnamed_1,(__unnamed_2 - __unnamed_1)
__unnamed_1:
        /*00d2*/ 	.byte	0x61, 0x75, 0x74, 0x6f, 0x20, 0x63, 0x75, 0x74, 0x65, 0x3a, 0x3a, 0x61, 0x73, 0x5f, 0x70, 0x6f
        /* <DEDUP_REMOVED lines=24> */
        /*0262*/ 	.byte	0x3e, 0x3e, 0x3e, 0x5d, 0x00
	.type		__unnamed_2,@object
	.size		__unnamed_2,(.L_2 - __unnamed_2)
__unnamed_2:
        /* <DEDUP_REMOVED lines=46> */
.L_2:


//--------------------- .nv.shared._ZN7cutlass13device_kernelINS_4gemm6kernel13GemmUniversalIN4cute5tupleIJiiiiEEENS1_10collective13CollectiveMmaINS1_35MainloopSm100TmaUmmaWarpSpecializedILi13ELi2ELi4ENS5_IJNS4_1CILi2EEENSA_ILi1EEESC_EEEEENS5_IJNSA_ILi64EEESF_SF_EEENS_6half_tENS5_IJlSC_lEEESH_SI_NS4_8TiledMMAINS4_8MMA_AtomIJNS4_20SM100_MMA_F16BF16_SSISH_SH_fLi64ELi64ELNS4_4UMMA5MajorE0ELSN_0ELNSM_7ScaleInE0ELSO_0EEEEEENS4_6LayoutINS5_IJSC_SC_SC_EEENS5_IJNSA_ILi0EEEST_ST_EEEEENS5_IJNS4_10UnderscoreESW_SW_EEEEENS4_13SM90_TMA_LOADENS4_14ComposedLayoutINS4_7SwizzleILi3ELi4ELi3EEENS4_18smem_ptr_flag_bitsILi16EEENSR_INS5_IJNSA_ILi8EEESF_EEENS5_IJSF_SC_EEEEEEEvNS4_8identityENS4_23SM90_TMA_LOAD_MULTICASTES19_vS1A_EENS_8epilogue10collective18CollectiveEpilogueINS1D_23Sm100TmaWarpSpecializedILi3ELi2ELi16ELb1ELb0EEEJSG_NS5_IJNSR_ISF_SC_EENSR_INSA_ILi32EEESC_EEEEESH_SI_SH_SI_NS1D_6fusion15FusionCallbacksIS1H_NS1M_17LinearCombinationISH_fSH_fLNS_15FloatRoundStyleE2EEESG_S1L_JEEENS4_5SM1004TMEM4LOAD26SM100_TMEM_LOAD_16dp256b4xESZ_NS10_INS11_ILi2ELi4ELi3EEES14_NSR_INS5_IJS15_S1J_EEENS5_IJS1J_SC_EEEEEEENS4_17SM75_U32x4_LDSM_NENS4_14SM90_TMA_STOREES20_NS4_17SM90_U32x4_STSM_NENS4_39AutoVectorizingCopyWithAssumedAlignmentILi128EEEEEEvvEEEEvNT_6ParamsE --------------------------
	.section	.nv.shared._ZN7cutlass13device_kernelINS_4gemm6kernel13GemmUniversalIN4cute5tupleIJiiiiEEENS1_10collective13CollectiveMmaINS1_35MainloopSm100TmaUmmaWarpSpecializedILi13ELi2ELi4ENS5_IJNS4_1CILi2EEENSA_ILi1EEESC_EEEEENS5_IJNSA_ILi64EEESF_SF_EEENS_6half_tENS5_IJlSC_lEEESH_SI_NS4_8TiledMMAINS4_8MMA_AtomIJNS4_20SM100_MMA_F16BF16_SSISH_SH_fLi64ELi64ELNS4_4UMMA5MajorE0ELSN_0ELNSM_7ScaleInE0ELSO_0EEEEEENS4_6LayoutINS5_IJSC_SC_SC_EEENS5_IJNSA_ILi0EEEST_ST_EEEEENS5_IJNS4_10UnderscoreESW_SW_EEEEENS4_13SM90_TMA_LOADENS4_14ComposedLayoutINS4_7SwizzleILi3ELi4ELi3EEENS4_18smem_ptr_flag_bitsILi16EEENSR_INS5_IJNSA_ILi8EEESF_EEENS5_IJSF_SC_EEEEEEEvNS4_8identityENS4_23SM90_TMA_LOAD_MULTICASTES19_vS1A_EENS_8epilogue10collective18CollectiveEpilogueINS1D_23Sm100TmaWarpSpecializedILi3ELi2ELi16ELb1ELb0EEEJSG_NS5_IJNSR_ISF_SC_EENSR_INSA_ILi32EEESC_EEEEESH_SI_SH_SI_NS1D_6fusion15FusionCallbacksIS1H_NS1M_17LinearCombinationISH_fSH_fLNS_15FloatRoundStyleE2EEESG_S1L_JEEENS4_5SM1004TMEM4LOAD26SM100_TMEM_LOAD_16dp256b4xESZ_NS10_INS11_ILi2ELi4ELi3EEES14_NSR_INS5_IJS15_S1J_EEENS5_IJS1J_SC_EEEEEEENS4_17SM75_U32x4_LDSM_NENS4_14SM90_TMA_STOREES20_NS4_17SM90_U32x4_STSM_NENS4_39AutoVectorizingCopyWithAssumedAlignmentILi128EEEEEEvvEEEEvNT_6ParamsE,"aw",@nobits
	.sectionflags	@""
	.align	16
	.zero		1024


//--------------------- .nv.shared.reserved.0     --------------------------
	.section	.nv.shared.reserved.0,"aw",@nobits
	.weak		__nv_reservedSMEM_offset_0_alias
	.size		__nv_reservedSMEM_offset_0_alias, 0, 64
	.other		__nv_reservedSMEM_offset_0_alias,@"STO_CUDA_RESERVED_SHARED STV_DEFAULT"
__nv_reservedSMEM_offset_0_alias:
	.zero		0
.nv.shared.reserved.0:
	.zero		64
	.weak		__nv_reservedSMEM_tcgen05_partition
	.type		__nv_reservedSMEM_tcgen05_partition,@object
	.size		__nv_reservedSMEM_tcgen05_partition,(.L_0 - __nv_reservedSMEM_tcgen05_partition)
__nv_reservedSMEM_tcgen05_partition:
	.zero		32
.L_0:


//--------------------- .nv.global                --------------------------
	.section	.nv.global,"aw",@nobits
.nv.global:
	.type		_ZN39_INTERNAL_b613d245_4_k_cu_87f890af_73814cute1_E,@object
	.size		_ZN39_INTERNAL_b613d245_4_k_cu_87f890af_73814cute1_E,(_ZN39_INTERNAL_b613d245_4_k_cu_87f890af_73814cuda3std3__45__cpo6cbeginE - _ZN39_INTERNAL_b613d245_4_k_cu_87f890af_73814cute1_E)
_ZN39_INTERNAL_b613d245_4_k_cu_87f890af_73814cute1_E:
	.zero		1
	.type		_ZN39_INTERNAL_b613d245_4_k_cu_87f890af_73814cuda3std3__45__cpo6cbeginE,@object
	.size		_ZN39_INTERNAL_b613d245_4_k_cu_87f890af_73814cuda3std3__45__cpo6cbeginE,(_ZN39_INTERNAL_b613d245_4_k_cu_87f890af_73814cuda3std3__48in_placeE - _ZN39_INTERNAL_b613d245_4_k_cu_87f890af_73814cuda3std3__45__cpo6cbeginE)
_ZN39_INTERNAL_b613d245_4_k_cu_87f890af_73814cuda3std3__45__cpo6cbeginE:
	.zero		1
	.type		_ZN39_INTERNAL_b613d245_4_k_cu_87f890af_73814cuda3std3__48in_placeE,@object
	.size		_ZN39_INTERNAL_b613d245_4_k_cu_87f890af_73814cuda3std3__48in_placeE,(_ZN39_INTERNAL_b613d245_4_k_cu_87f890af_73814cuda3std6ranges3__45__cpo9iter_moveE - _ZN39_INTERNAL_b613d245_4_k_cu_87f890af_73814cuda3std3__48in_placeE)
_ZN39_INTERNAL_b613d245_4_k_cu_87f890af_73814cuda3std3__48in_placeE:
	.zero		1
	.type		_ZN39_INTERNAL_b613d245_4_k_cu_87f890af_73814cuda3std6ranges3__45__cpo9iter_moveE,@object
	.size		_ZN39_INTERNAL_b613d245_4_k_cu_87f890af_73814cuda3std6ranges3__45__cpo9iter_moveE,(_ZN39_INTERNAL_b613d245_4_k_cu_87f890af_73814cuda3std3__45__cpo5beginE - _ZN39_INTERNAL_b613d245_4_k_cu_87f890af_73814cuda3std6ranges3__45__cpo9iter_moveE)
_ZN39_INTERNAL_b613d245_4_k_cu_87f890af_73814cuda3std6ranges3__45__cpo9iter_moveE:
	.zero		1
	.type		_ZN39_INTERNAL_b613d245_4_k_cu_87f890af_73814cuda3std3__45__cpo5beginE,@object
	.size		_ZN39_INTERNAL_b613d245_4_k_cu_87f890af_73814cuda3std3__45__cpo5beginE,(_ZN39_INTERNAL_b613d245_4_k_cu_87f890af_73814cuda3std3__441_GLOBAL__N__b613d245_4_k_cu_87f890af_73816ignoreE - _ZN39_INTERNAL_b613d245_4_k_cu_87f890af_73814cuda3std3__45__cpo5beginE)
_ZN39_INTERNAL_b613d245_4_k_cu_87f890af_73814cuda3std3__45__cpo5beginE:
	.zero		1
	.type		_ZN39_INTERNAL_b613d245_4_k_cu_87f890af_73814cuda3std3__441_GLOBAL__N__b613d245_4_k_cu_87f890af_73816ignoreE,@object
	.size		_ZN39_INTERNAL_b613d245_4_k_cu_87f890af_73814cuda3std3__441_GLOBAL__N__b613d245_4_k_cu_87f890af_73816ignoreE,(_ZN39_INTERNAL_b613d245_4_k_cu_87f890af_73814cute7productE - _ZN39_INTERNAL_b613d245_4_k_cu_87f890af_73814cuda3std3__441_GLOBAL__N__b613d245_4_k_cu_87f890af_73816ignoreE)
_ZN39_INTERNAL_b613d245_4_k_cu_87f890af_73814cuda3std3__441_GLOBAL__N__b613d245_4_k_cu_87f890af_73816ignoreE:
	.zero		1
	.type		_ZN39_INTERNAL_b613d245_4_k_cu_87f890af_73814cute7productE,@object
	.size		_ZN39_INTERNAL_b613d245_4_k_cu_87f890af_73814cute7productE,(_ZN39_INTERNAL_b613d245_4_k_cu_87f890af_73814cuda3std3__45__cpo3endE - _ZN39_INTERNAL_b613d245_4_k_cu_87f890af_73814cute7productE)
_ZN39_INTERNAL_b613d245_4_k_cu_87f890af_73814cute7productE:
	.zero		1
	.type		_ZN39_INTERNAL_b613d245_4_k_cu_87f890af_73814cuda3std3__45__cpo3endE,@object
	.size		_ZN39_INTERNAL_b613d245_4_k_cu_87f890af_73814cuda3std3__45__cpo3endE,(_ZN39_INTERNAL_b613d245_4_k_cu_87f890af_73814cuda3std3__419piecewise_constructE - _ZN39_INTERNAL_b613d245_4_k_cu_87f890af_73814cuda3std3__45__cpo3endE)
_ZN39_INTERNAL_b613d245_4_k_cu_87f890af_73814cuda3std3__45__cpo3endE:
	.zero		1
	.type		_ZN39_INTERNAL_b613d245_4_k_cu_87f890af_73814cuda3std3__419piecewise_constructE,@object
	.size		_ZN39_INTERNAL_b613d245_4_k_cu_87f890af_73814cuda3std3__419piecewise_constructE,(_ZN39_INTERNAL_b613d245_4_k_cu_87f890af_73814cuda3std3__45__cpo4cendE - _ZN39_INTERNAL_b613d245_4_k_cu_87f890af_73814cuda3std3__419piecewise_constructE)
_ZN39_INTERNAL_b613d245_4_k_cu_87f890af_73814cuda3std3__419piecewise_constructE:
	.zero		1
	.type		_ZN39_INTERNAL_b613d245_4_k_cu_87f890af_73814cuda3std3__45__cpo4cendE,@object
	.size		_ZN39_INTERNAL_b613d245_4_k_cu_87f890af_73814cuda3std3__45__cpo4cendE,(_ZN39_INTERNAL_b613d245_4_k_cu_87f890af_73814cuda3std6ranges3__45__cpo4swapE - _ZN39_INTERNAL_b613d245_4_k_cu_87f890af_73814cuda3std3__45__cpo4cendE)
_ZN39_INTERNAL_b613d245_4_k_cu_87f890af_73814cuda3std3__45__cpo4cendE:
	.zero		1
	.type		_ZN39_INTERNAL_b613d245_4_k_cu_87f890af_73814cuda3std6ranges3__45__cpo4swapE,@object
	.size		_ZN39_INTERNAL_b613d245_4_k_cu_87f890af_73814cuda3std6ranges3__45__cpo4swapE,(.L_10 - _ZN39_INTERNAL_b613d245_4_k_cu_87f890af_73814cuda3std6ranges3__45__cpo4swapE)
_ZN39_INTERNAL_b613d245_4_k_cu_87f890af_73814cuda3std6ranges3__45__cpo4swapE:
	.zero		1
.L_10:


//--------------------- .nv.constant0._ZN7cutlass13device_kernelINS_4gemm6kernel13GemmUniversalIN4cute5tupleIJiiiiEEENS1_10collective13CollectiveMmaINS1_35MainloopSm100TmaUmmaWarpSpecializedILi13ELi2ELi4ENS5_IJNS4_1CILi2EEENSA_ILi1EEESC_EEEEENS5_IJNSA_ILi64EEESF_SF_EEENS_6half_tENS5_IJlSC_lEEESH_SI_NS4_8TiledMMAINS4_8MMA_AtomIJNS4_20SM100_MMA_F16BF16_SSISH_SH_fLi64ELi64ELNS4_4UMMA5MajorE0ELSN_0ELNSM_7ScaleInE0ELSO_0EEEEEENS4_6LayoutINS5_IJSC_SC_SC_EEENS5_IJNSA_ILi0EEEST_ST_EEEEENS5_IJNS4_10UnderscoreESW_SW_EEEEENS4_13SM90_TMA_LOADENS4_14ComposedLayoutINS4_7SwizzleILi3ELi4ELi3EEENS4_18smem_ptr_flag_bitsILi16EEENSR_INS5_IJNSA_ILi8EEESF_EEENS5_IJSF_SC_EEEEEEEvNS4_8identityENS4_23SM90_TMA_LOAD_MULTICASTES19_vS1A_EENS_8epilogue10collective18CollectiveEpilogueINS1D_23Sm100TmaWarpSpecializedILi3ELi2ELi16ELb1ELb0EEEJSG_NS5_IJNSR_ISF_SC_EENSR_INSA_ILi32EEESC_EEEEESH_SI_SH_SI_NS1D_6fusion15FusionCallbacksIS1H_NS1M_17LinearCombinationISH_fSH_fLNS_15FloatRoundStyleE2EEESG_S1L_JEEENS4_5SM1004TMEM4LOAD26SM100_TMEM_LOAD_16dp256b4xESZ_NS10_INS11_ILi2ELi4ELi3EEES14_NSR_INS5_IJS15_S1J_EEENS5_IJS1J_SC_EEEEEEENS4_17SM75_U32x4_LDSM_NENS4_14SM90_TMA_STOREES20_NS4_17SM90_U32x4_STSM_NENS4_39AutoVectorizingCopyWithAssumedAlignmentILi128EEEEEEvvEEEEvNT_6ParamsE --------------------------
	.section	.nv.constant0._ZN7cutlass13device_kernelINS_4gemm6kernel13GemmUniversalIN4cute5tupleIJiiiiEEENS1_10collective13CollectiveMmaINS1_35MainloopSm100TmaUmmaWarpSpecializedILi13ELi2ELi4ENS5_IJNS4_1CILi2EEENSA_ILi1EEESC_EEEEENS5_IJNSA_ILi64EEESF_SF_EEENS_6half_tENS5_IJlSC_lEEESH_SI_NS4_8TiledMMAINS4_8MMA_AtomIJNS4_20SM100_MMA_F16BF16_SSISH_SH_fLi64ELi64ELNS4_4UMMA5MajorE0ELSN_0ELNSM_7ScaleInE0ELSO_0EEEEEENS4_6LayoutINS5_IJSC_SC_SC_EEENS5_IJNSA_ILi0EEEST_ST_EEEEENS5_IJNS4_10UnderscoreESW_SW_EEEEENS4_13SM90_TMA_LOADENS4_14ComposedLayoutINS4_7SwizzleILi3ELi4ELi3EEENS4_18smem_ptr_flag_bitsILi16EEENSR_INS5_IJNSA_ILi8EEESF_EEENS5_IJSF_SC_EEEEEEEvNS4_8identityENS4_23SM90_TMA_LOAD_MULTICASTES19_vS1A_EENS_8epilogue10collective18CollectiveEpilogueINS1D_23Sm100TmaWarpSpecializedILi3ELi2ELi16ELb1ELb0EEEJSG_NS5_IJNSR_ISF_SC_EENSR_INSA_ILi32EEESC_EEEEESH_SI_SH_SI_NS1D_6fusion15FusionCallbacksIS1H_NS1M_17LinearCombinationISH_fSH_fLNS_15FloatRoundStyleE2EEESG_S1L_JEEENS4_5SM1004TMEM4LOAD26SM100_TMEM_LOAD_16dp256b4xESZ_NS10_INS11_ILi2ELi4ELi3EEES14_NSR_INS5_IJS15_S1J_EEENS5_IJS1J_SC_EEEEEEENS4_17SM75_U32x4_LDSM_NENS4_14SM90_TMA_STOREES20_NS4_17SM90_U32x4_STSM_NENS4_39AutoVectorizingCopyWithAssumedAlignmentILi128EEEEEEvvEEEEvNT_6ParamsE,"a",@progbits
	.sectionflags	@""
	.align	4
.nv.constant0._ZN7cutlass13device_kernelINS_4gemm6kernel13GemmUniversalIN4cute5tupleIJiiiiEEENS1_10collective13CollectiveMmaINS1_35MainloopSm100TmaUmmaWarpSpecializedILi13ELi2ELi4ENS5_IJNS4_1CILi2EEENSA_ILi1EEESC_EEEEENS5_IJNSA_ILi64EEESF_SF_EEENS_6half_tENS5_IJlSC_lEEESH_SI_NS4_8TiledMMAINS4_8MMA_AtomIJNS4_20SM100_MMA_F16BF16_SSISH_SH_fLi64ELi64ELNS4_4UMMA5MajorE0ELSN_0ELNSM_7ScaleInE0ELSO_0EEEEEENS4_6LayoutINS5_IJSC_SC_SC_EEENS5_IJNSA_ILi0EEEST_ST_EEEEENS5_IJNS4_10UnderscoreESW_SW_EEEEENS4_13SM90_TMA_LOADENS4_14ComposedLayoutINS4_7SwizzleILi3ELi4ELi3EEENS4_18smem_ptr_flag_bitsILi16EEENSR_INS5_IJNSA_ILi8EEESF_EEENS5_IJSF_SC_EEEEEEEvNS4_8identityENS4_23SM90_TMA_LOAD_MULTICASTES19_vS1A_EENS_8epilogue10collective18CollectiveEpilogueINS1D_23Sm100TmaWarpSpecializedILi3ELi2ELi16ELb1ELb0EEEJSG_NS5_IJNSR_ISF_SC_EENSR_INSA_ILi32EEESC_EEEEESH_SI_SH_SI_NS1D_6fusion15FusionCallbacksIS1H_NS1M_17LinearCombinationISH_fSH_fLNS_15FloatRoundStyleE2EEESG_S1L_JEEENS4_5SM1004TMEM4LOAD26SM100_TMEM_LOAD_16dp256b4xESZ_NS10_INS11_ILi2ELi4ELi3EEES14_NSR_INS5_IJS15_S1J_EEENS5_IJS1J_SC_EEEEEEENS4_17SM75_U32x4_LDSM_NENS4_14SM90_TMA_STOREES20_NS4_17SM90_U32x4_STSM_NENS4_39AutoVectorizingCopyWithAssumedAlignmentILi128EEEEEEvvEEEEvNT_6ParamsE:
	.zero		2944


//--------------------- SYMBOLS --------------------------

	.type		.nv.reservedSmem.offset0,@object
	.size		.nv.reservedSmem.offset0,0x4
	.type		.nv.reservedSmem.cap,@object
	.size		.nv.reservedSmem.cap,0x4
	.type		__assertfail,@function
